//
// Generated by NVIDIA NVVM Compiler
//
// Compiler Build ID: CL-36424714
// Cuda compilation tools, release 13.0, V13.0.88
// Based on NVVM 20.0.0
//

.version 9.0
.target sm_100
.address_size 64

	// .globl	_Z10add_kernelPKfS0_Pfi

.visible .entry _Z10add_kernelPKfS0_Pfi(
	.param .u64 .ptr .align 1 _Z10add_kernelPKfS0_Pfi_param_0,
	.param .u64 .ptr .align 1 _Z10add_kernelPKfS0_Pfi_param_1,
	.param .u64 .ptr .align 1 _Z10add_kernelPKfS0_Pfi_param_2,
	.param .u32 _Z10add_kernelPKfS0_Pfi_param_3
)
{
	.reg .pred 	%p<2>;
	.reg .b32 	%r<6>;
	.reg .b32 	%f<4>;
	.reg .b64 	%rd<11>;

	ld.param.u64 	%rd1, [_Z10add_kernelPKfS0_Pfi_param_0];
	ld.param.u64 	%rd2, [_Z10add_kernelPKfS0_Pfi_param_1];
	ld.param.u64 	%rd3, [_Z10add_kernelPKfS0_Pfi_param_2];
	ld.param.u32 	%r2, [_Z10add_kernelPKfS0_Pfi_param_3];
	mov.u32 	%r3, %tid.x;
	mov.u32 	%r4, %ctaid.x;
	mov.u32 	%r5, %ntid.x;
	mad.lo.s32 	%r1, %r4, %r5, %r3;
	setp.ge.s32 	%p1, %r1, %r2;
	@%p1 bra 	$L__BB0_2;
	cvta.to.global.u64 	%rd4, %rd1;
	cvta.to.global.u64 	%rd5, %rd2;
	cvta.to.global.u64 	%rd6, %rd3;
	mul.wide.s32 	%rd7, %r1, 4;
	add.s64 	%rd8, %rd4, %rd7;
	ld.global.f32 	%f1, [%rd8];
	add.s64 	%rd9, %rd5, %rd7;
	ld.global.f32 	%f2, [%rd9];
	add.f32 	%f3, %f1, %f2;
	add.s64 	%rd10, %rd6, %rd7;
	st.global.f32 	[%rd10], %f3;
$L__BB0_2:
	ret;

}
	// .globl	_Z10sub_kernelPKfS0_Pfi
.visible .entry _Z10sub_kernelPKfS0_Pfi(
	.param .u64 .ptr .align 1 _Z10sub_kernelPKfS0_Pfi_param_0,
	.param .u64 .ptr .align 1 _Z10sub_kernelPKfS0_Pfi_param_1,
	.param .u64 .ptr .align 1 _Z10sub_kernelPKfS0_Pfi_param_2,
	.param .u32 _Z10sub_kernelPKfS0_Pfi_param_3
)
{
	.reg .pred 	%p<2>;
	.reg .b32 	%r<6>;
	.reg .b32 	%f<4>;
	.reg .b64 	%rd<11>;

	ld.param.u64 	%rd1, [_Z10sub_kernelPKfS0_Pfi_param_0];
	ld.param.u64 	%rd2, [_Z10sub_kernelPKfS0_Pfi_param_1];
	ld.param.u64 	%rd3, [_Z10sub_kernelPKfS0_Pfi_param_2];
	ld.param.u32 	%r2, [_Z10sub_kernelPKfS0_Pfi_param_3];
	mov.u32 	%r3, %tid.x;
	mov.u32 	%r4, %ctaid.x;
	mov.u32 	%r5, %ntid.x;
	mad.lo.s32 	%r1, %r4, %r5, %r3;
	setp.ge.s32 	%p1, %r1, %r2;
	@%p1 bra 	$L__BB1_2;
	cvta.to.global.u64 	%rd4, %rd1;
	cvta.to.global.u64 	%rd5, %rd2;
	cvta.to.global.u64 	%rd6, %rd3;
	mul.wide.s32 	%rd7, %r1, 4;
	add.s64 	%rd8, %rd4, %rd7;
	ld.global.f32 	%f1, [%rd8];
	add.s64 	%rd9, %rd5, %rd7;
	ld.global.f32 	%f2, [%rd9];
	sub.f32 	%f3, %f1, %f2;
	add.s64 	%rd10, %rd6, %rd7;
	st.global.f32 	[%rd10], %f3;
$L__BB1_2:
	ret;

}
	// .globl	_Z10mul_kernelPKfS0_Pfi
.visible .entry _Z10mul_kernelPKfS0_Pfi(
	.param .u64 .ptr .align 1 _Z10mul_kernelPKfS0_Pfi_param_0,
	.param .u64 .ptr .align 1 _Z10mul_kernelPKfS0_Pfi_param_1,
	.param .u64 .ptr .align 1 _Z10mul_kernelPKfS0_Pfi_param_2,
	.param .u32 _Z10mul_kernelPKfS0_Pfi_param_3
)
{
	.reg .pred 	%p<2>;
	.reg .b32 	%r<6>;
	.reg .b32 	%f<4>;
	.reg .b64 	%rd<11>;

	ld.param.u64 	%rd1, [_Z10mul_kernelPKfS0_Pfi_param_0];
	ld.param.u64 	%rd2, [_Z10mul_kernelPKfS0_Pfi_param_1];
	ld.param.u64 	%rd3, [_Z10mul_kernelPKfS0_Pfi_param_2];
	ld.param.u32 	%r2, [_Z10mul_kernelPKfS0_Pfi_param_3];
	mov.u32 	%r3, %tid.x;
	mov.u32 	%r4, %ctaid.x;
	mov.u32 	%r5, %ntid.x;
	mad.lo.s32 	%r1, %r4, %r5, %r3;
	setp.ge.s32 	%p1, %r1, %r2;
	@%p1 bra 	$L__BB2_2;
	cvta.to.global.u64 	%rd4, %rd1;
	cvta.to.global.u64 	%rd5, %rd2;
	cvta.to.global.u64 	%rd6, %rd3;
	mul.wide.s32 	%rd7, %r1, 4;
	add.s64 	%rd8, %rd4, %rd7;
	ld.global.f32 	%f1, [%rd8];
	add.s64 	%rd9, %rd5, %rd7;
	ld.global.f32 	%f2, [%rd9];
	mul.f32 	%f3, %f1, %f2;
	add.s64 	%rd10, %rd6, %rd7;
	st.global.f32 	[%rd10], %f3;
$L__BB2_2:
	ret;

}
	// .globl	_Z10div_kernelPKfS0_Pfi
.visible .entry _Z10div_kernelPKfS0_Pfi(
	.param .u64 .ptr .align 1 _Z10div_kernelPKfS0_Pfi_param_0,
	.param .u64 .ptr .align 1 _Z10div_kernelPKfS0_Pfi_param_1,
	.param .u64 .ptr .align 1 _Z10div_kernelPKfS0_Pfi_param_2,
	.param .u32 _Z10div_kernelPKfS0_Pfi_param_3
)
{
	.reg .pred 	%p<2>;
	.reg .b32 	%r<6>;
	.reg .b32 	%f<4>;
	.reg .b64 	%rd<11>;

	ld.param.u64 	%rd1, [_Z10div_kernelPKfS0_Pfi_param_0];
	ld.param.u64 	%rd2, [_Z10div_kernelPKfS0_Pfi_param_1];
	ld.param.u64 	%rd3, [_Z10div_kernelPKfS0_Pfi_param_2];
	ld.param.u32 	%r2, [_Z10div_kernelPKfS0_Pfi_param_3];
	mov.u32 	%r3, %tid.x;
	mov.u32 	%r4, %ctaid.x;
	mov.u32 	%r5, %ntid.x;
	mad.lo.s32 	%r1, %r4, %r5, %r3;
	setp.ge.s32 	%p1, %r1, %r2;
	@%p1 bra 	$L__BB3_2;
	cvta.to.global.u64 	%rd4, %rd1;
	cvta.to.global.u64 	%rd5, %rd2;
	cvta.to.global.u64 	%rd6, %rd3;
	mul.wide.s32 	%rd7, %r1, 4;
	add.s64 	%rd8, %rd4, %rd7;
	ld.global.f32 	%f1, [%rd8];
	add.s64 	%rd9, %rd5, %rd7;
	ld.global.f32 	%f2, [%rd9];
	div.rn.f32 	%f3, %f1, %f2;
	add.s64 	%rd10, %rd6, %rd7;
	st.global.f32 	[%rd10], %f3;
$L__BB3_2:
	ret;

}
	// .globl	_Z10pow_kernelPKfS0_Pfi
.visible .entry _Z10pow_kernelPKfS0_Pfi(
	.param .u64 .ptr .align 1 _Z10pow_kernelPKfS0_Pfi_param_0,
	.param .u64 .ptr .align 1 _Z10pow_kernelPKfS0_Pfi_param_1,
	.param .u64 .ptr .align 1 _Z10pow_kernelPKfS0_Pfi_param_2,
	.param .u32 _Z10pow_kernelPKfS0_Pfi_param_3
)
{
	.reg .pred 	%p<23>;
	.reg .b32 	%r<20>;
	.reg .b32 	%f<78>;
	.reg .b64 	%rd<11>;

	ld.param.u64 	%rd1, [_Z10pow_kernelPKfS0_Pfi_param_0];
	ld.param.u64 	%rd2, [_Z10pow_kernelPKfS0_Pfi_param_1];
	ld.param.u64 	%rd3, [_Z10pow_kernelPKfS0_Pfi_param_2];
	ld.param.u32 	%r2, [_Z10pow_kernelPKfS0_Pfi_param_3];
	mov.u32 	%r3, %tid.x;
	mov.u32 	%r4, %ctaid.x;
	mov.u32 	%r5, %ntid.x;
	mad.lo.s32 	%r1, %r4, %r5, %r3;
	setp.ge.s32 	%p1, %r1, %r2;
	mov.f32 	%f77, 0f3F800000;
	@%p1 bra 	$L__BB4_10;
	cvta.to.global.u64 	%rd4, %rd1;
	cvta.to.global.u64 	%rd5, %rd2;
	mul.wide.s32 	%rd6, %r1, 4;
	add.s64 	%rd7, %rd4, %rd6;
	ld.global.f32 	%f1, [%rd7];
	ld.global.f32 	%f12, [%rd5];
	mul.f32 	%f13, %f12, 0f3F000000;
	cvt.rzi.f32.f32 	%f14, %f13;
	add.f32 	%f15, %f14, %f14;
	sub.f32 	%f16, %f12, %f15;
	abs.f32 	%f3, %f16;
	abs.f32 	%f4, %f1;
	setp.lt.f32 	%p2, %f4, 0f00800000;
	mul.f32 	%f17, %f4, 0f4B800000;
	selp.f32 	%f18, %f17, %f4, %p2;
	selp.f32 	%f19, 0fC1C00000, 0f00000000, %p2;
	mov.b32 	%r6, %f18;
	add.s32 	%r7, %r6, -1060439283;
	and.b32  	%r8, %r7, -8388608;
	sub.s32 	%r9, %r6, %r8;
	mov.b32 	%f20, %r9;
	cvt.rn.f32.s32 	%f21, %r8;
	fma.rn.f32 	%f22, %f21, 0f34000000, %f19;
	add.f32 	%f23, %f20, 0fBF800000;
	add.f32 	%f24, %f20, 0f3F800000;
	rcp.approx.ftz.f32 	%f25, %f24;
	add.f32 	%f26, %f23, %f23;
	mul.f32 	%f27, %f26, %f25;
	mul.f32 	%f28, %f27, %f27;
	sub.f32 	%f29, %f23, %f27;
	add.f32 	%f30, %f29, %f29;
	neg.f32 	%f31, %f27;
	fma.rn.f32 	%f32, %f31, %f23, %f30;
	mul.rn.f32 	%f33, %f25, %f32;
	fma.rn.f32 	%f34, %f28, 0f3A2C32E4, 0f3B52E7DB;
	fma.rn.f32 	%f35, %f34, %f28, 0f3C93BB73;
	fma.rn.f32 	%f36, %f35, %f28, 0f3DF6384F;
	mul.rn.f32 	%f37, %f36, %f28;
	fma.rn.f32 	%f38, %f27, 0f3FB8AA3B, %f22;
	sub.f32 	%f39, %f22, %f38;
	fma.rn.f32 	%f40, %f27, 0f3FB8AA3B, %f39;
	fma.rn.f32 	%f41, %f33, 0f3FB8AA3B, %f40;
	fma.rn.f32 	%f42, %f27, 0f32A55E34, %f41;
	mul.f32 	%f43, %f37, 0f40400000;
	fma.rn.f32 	%f44, %f43, %f33, %f42;
	fma.rn.f32 	%f45, %f37, %f27, %f44;
	add.rn.f32 	%f46, %f38, %f45;
	neg.f32 	%f47, %f38;
	add.rn.f32 	%f48, %f46, %f47;
	neg.f32 	%f49, %f48;
	add.rn.f32 	%f50, %f45, %f49;
	mul.rn.f32 	%f51, %f46, %f12;
	neg.f32 	%f52, %f51;
	fma.rn.f32 	%f53, %f46, %f12, %f52;
	fma.rn.f32 	%f54, %f50, %f12, %f53;
	cvt.rni.f32.f32 	%f55, %f51;
	sub.f32 	%f56, %f51, %f55;
	add.f32 	%f57, %f56, %f54;
	fma.rn.f32 	%f58, %f57, 0f391FCB8E, 0f3AAF85ED;
	fma.rn.f32 	%f59, %f58, %f57, 0f3C1D9856;
	fma.rn.f32 	%f60, %f59, %f57, 0f3D6357BB;
	fma.rn.f32 	%f61, %f60, %f57, 0f3E75FDEC;
	fma.rn.f32 	%f62, %f61, %f57, 0f3F317218;
	fma.rn.f32 	%f63, %f62, %f57, 0f3F800000;
	cvt.rzi.s32.f32 	%r10, %f55;
	setp.gt.f32 	%p3, %f55, 0f00000000;
	selp.b32 	%r11, 0, -2097152000, %p3;
	add.s32 	%r12, %r11, 2130706432;
	mov.b32 	%f64, %r12;
	mul.f32 	%f65, %f63, %f64;
	shl.b32 	%r13, %r10, 23;
	sub.s32 	%r14, %r13, %r11;
	mov.b32 	%f66, %r14;
	mul.f32 	%f67, %f65, %f66;
	abs.f32 	%f68, %f51;
	setp.gt.f32 	%p4, %f68, 0f43180000;
	setp.lt.f32 	%p5, %f51, 0f00000000;
	selp.f32 	%f69, 0f00000000, 0f7F800000, %p5;
	selp.f32 	%f5, %f69, %f67, %p4;
	setp.eq.f32 	%p6, %f1, 0f3F800000;
	setp.eq.f32 	%p7, %f12, 0f00000000;
	or.pred  	%p8, %p6, %p7;
	@%p8 bra 	$L__BB4_9;
	setp.num.f32 	%p9, %f4, %f4;
	abs.f32 	%f70, %f12;
	setp.num.f32 	%p10, %f70, %f70;
	and.pred  	%p11, %p9, %p10;
	@%p11 bra 	$L__BB4_4;
	add.rn.f32 	%f77, %f1, %f12;
	bra.uni 	$L__BB4_9;
$L__BB4_4:
	setp.neu.f32 	%p12, %f1, 0f00000000;
	setp.neu.f32 	%p13, %f4, 0f7F800000;
	and.pred  	%p14, %p12, %p13;
	@%p14 bra 	$L__BB4_6;
	setp.neu.f32 	%p21, %f3, 0f3F800000;
	add.f32 	%f75, %f1, %f1;
	mov.b32 	%r15, %f75;
	setp.lt.f32 	%p22, %f12, 0f00000000;
	xor.b32  	%r16, %r15, 2139095040;
	selp.b32 	%r17, %r16, %r15, %p22;
	and.b32  	%r18, %r17, 2147483647;
	selp.b32 	%r19, %r18, %r17, %p21;
	mov.b32 	%f77, %r19;
	bra.uni 	$L__BB4_9;
$L__BB4_6:
	setp.eq.f32 	%p15, %f1, 0fBF800000;
	setp.eq.f32 	%p16, %f70, 0f7F800000;
	and.pred  	%p17, %p15, %p16;
	@%p17 bra 	$L__BB4_9;
	setp.geu.f32 	%p18, %f1, 0f00000000;
	mov.f32 	%f77, %f5;
	@%p18 bra 	$L__BB4_9;
	setp.neu.f32 	%p19, %f3, 0f3F800000;
	neg.f32 	%f72, %f5;
	selp.f32 	%f73, %f5, %f72, %p19;
	cvt.rmi.f32.f32 	%f74, %f12;
	setp.neu.f32 	%p20, %f12, %f74;
	selp.f32 	%f77, 0f7FFFFFFF, %f73, %p20;
$L__BB4_9:
	cvta.to.global.u64 	%rd8, %rd3;
	add.s64 	%rd10, %rd8, %rd6;
	st.global.f32 	[%rd10], %f77;
$L__BB4_10:
	ret;

}
	// .globl	_Z16pow_const_kernelPKffPfi
.visible .entry _Z16pow_const_kernelPKffPfi(
	.param .u64 .ptr .align 1 _Z16pow_const_kernelPKffPfi_param_0,
	.param .f32 _Z16pow_const_kernelPKffPfi_param_1,
	.param .u64 .ptr .align 1 _Z16pow_const_kernelPKffPfi_param_2,
	.param .u32 _Z16pow_const_kernelPKffPfi_param_3
)
{
	.reg .pred 	%p<23>;
	.reg .b32 	%r<20>;
	.reg .b32 	%f<77>;
	.reg .b64 	%rd<9>;

	ld.param.u64 	%rd1, [_Z16pow_const_kernelPKffPfi_param_0];
	ld.param.f32 	%f10, [_Z16pow_const_kernelPKffPfi_param_1];
	ld.param.u64 	%rd2, [_Z16pow_const_kernelPKffPfi_param_2];
	ld.param.u32 	%r2, [_Z16pow_const_kernelPKffPfi_param_3];
	mov.u32 	%r3, %tid.x;
	mov.u32 	%r4, %ctaid.x;
	mov.u32 	%r5, %ntid.x;
	mad.lo.s32 	%r1, %r4, %r5, %r3;
	setp.ge.s32 	%p1, %r1, %r2;
	mov.f32 	%f76, 0f3F800000;
	@%p1 bra 	$L__BB5_10;
	cvta.to.global.u64 	%rd3, %rd1;
	mul.wide.s32 	%rd4, %r1, 4;
	add.s64 	%rd5, %rd3, %rd4;
	ld.global.f32 	%f1, [%rd5];
	mul.f32 	%f12, %f10, 0f3F000000;
	cvt.rzi.f32.f32 	%f13, %f12;
	add.f32 	%f14, %f13, %f13;
	sub.f32 	%f15, %f10, %f14;
	abs.f32 	%f2, %f15;
	abs.f32 	%f3, %f1;
	setp.lt.f32 	%p2, %f3, 0f00800000;
	mul.f32 	%f16, %f3, 0f4B800000;
	selp.f32 	%f17, %f16, %f3, %p2;
	selp.f32 	%f18, 0fC1C00000, 0f00000000, %p2;
	mov.b32 	%r6, %f17;
	add.s32 	%r7, %r6, -1060439283;
	and.b32  	%r8, %r7, -8388608;
	sub.s32 	%r9, %r6, %r8;
	mov.b32 	%f19, %r9;
	cvt.rn.f32.s32 	%f20, %r8;
	fma.rn.f32 	%f21, %f20, 0f34000000, %f18;
	add.f32 	%f22, %f19, 0fBF800000;
	add.f32 	%f23, %f19, 0f3F800000;
	rcp.approx.ftz.f32 	%f24, %f23;
	add.f32 	%f25, %f22, %f22;
	mul.f32 	%f26, %f25, %f24;
	mul.f32 	%f27, %f26, %f26;
	sub.f32 	%f28, %f22, %f26;
	add.f32 	%f29, %f28, %f28;
	neg.f32 	%f30, %f26;
	fma.rn.f32 	%f31, %f30, %f22, %f29;
	mul.rn.f32 	%f32, %f24, %f31;
	fma.rn.f32 	%f33, %f27, 0f3A2C32E4, 0f3B52E7DB;
	fma.rn.f32 	%f34, %f33, %f27, 0f3C93BB73;
	fma.rn.f32 	%f35, %f34, %f27, 0f3DF6384F;
	mul.rn.f32 	%f36, %f35, %f27;
	fma.rn.f32 	%f37, %f26, 0f3FB8AA3B, %f21;
	sub.f32 	%f38, %f21, %f37;
	fma.rn.f32 	%f39, %f26, 0f3FB8AA3B, %f38;
	fma.rn.f32 	%f40, %f32, 0f3FB8AA3B, %f39;
	fma.rn.f32 	%f41, %f26, 0f32A55E34, %f40;
	mul.f32 	%f42, %f36, 0f40400000;
	fma.rn.f32 	%f43, %f42, %f32, %f41;
	fma.rn.f32 	%f44, %f36, %f26, %f43;
	add.rn.f32 	%f45, %f37, %f44;
	neg.f32 	%f46, %f37;
	add.rn.f32 	%f47, %f45, %f46;
	neg.f32 	%f48, %f47;
	add.rn.f32 	%f49, %f44, %f48;
	mul.rn.f32 	%f50, %f45, %f10;
	neg.f32 	%f51, %f50;
	fma.rn.f32 	%f52, %f45, %f10, %f51;
	fma.rn.f32 	%f53, %f49, %f10, %f52;
	cvt.rni.f32.f32 	%f54, %f50;
	sub.f32 	%f55, %f50, %f54;
	add.f32 	%f56, %f55, %f53;
	fma.rn.f32 	%f57, %f56, 0f391FCB8E, 0f3AAF85ED;
	fma.rn.f32 	%f58, %f57, %f56, 0f3C1D9856;
	fma.rn.f32 	%f59, %f58, %f56, 0f3D6357BB;
	fma.rn.f32 	%f60, %f59, %f56, 0f3E75FDEC;
	fma.rn.f32 	%f61, %f60, %f56, 0f3F317218;
	fma.rn.f32 	%f62, %f61, %f56, 0f3F800000;
	cvt.rzi.s32.f32 	%r10, %f54;
	setp.gt.f32 	%p3, %f54, 0f00000000;
	selp.b32 	%r11, 0, -2097152000, %p3;
	add.s32 	%r12, %r11, 2130706432;
	mov.b32 	%f63, %r12;
	mul.f32 	%f64, %f62, %f63;
	shl.b32 	%r13, %r10, 23;
	sub.s32 	%r14, %r13, %r11;
	mov.b32 	%f65, %r14;
	mul.f32 	%f66, %f64, %f65;
	abs.f32 	%f67, %f50;
	setp.gt.f32 	%p4, %f67, 0f43180000;
	setp.lt.f32 	%p5, %f50, 0f00000000;
	selp.f32 	%f68, 0f00000000, 0f7F800000, %p5;
	selp.f32 	%f4, %f68, %f66, %p4;
	setp.eq.f32 	%p6, %f1, 0f3F800000;
	setp.eq.f32 	%p7, %f10, 0f00000000;
	or.pred  	%p8, %p7, %p6;
	@%p8 bra 	$L__BB5_9;
	setp.num.f32 	%p9, %f3, %f3;
	abs.f32 	%f69, %f10;
	setp.num.f32 	%p10, %f69, %f69;
	and.pred  	%p11, %p9, %p10;
	@%p11 bra 	$L__BB5_4;
	add.rn.f32 	%f76, %f1, %f10;
	bra.uni 	$L__BB5_9;
$L__BB5_4:
	setp.neu.f32 	%p12, %f1, 0f00000000;
	setp.neu.f32 	%p13, %f3, 0f7F800000;
	and.pred  	%p14, %p12, %p13;
	@%p14 bra 	$L__BB5_6;
	setp.neu.f32 	%p21, %f2, 0f3F800000;
	add.f32 	%f74, %f1, %f1;
	mov.b32 	%r15, %f74;
	setp.lt.f32 	%p22, %f10, 0f00000000;
	xor.b32  	%r16, %r15, 2139095040;
	selp.b32 	%r17, %r16, %r15, %p22;
	and.b32  	%r18, %r17, 2147483647;
	selp.b32 	%r19, %r18, %r17, %p21;
	mov.b32 	%f76, %r19;
	bra.uni 	$L__BB5_9;
$L__BB5_6:
	setp.eq.f32 	%p15, %f1, 0fBF800000;
	setp.eq.f32 	%p16, %f69, 0f7F800000;
	and.pred  	%p17, %p15, %p16;
	@%p17 bra 	$L__BB5_9;
	setp.geu.f32 	%p18, %f1, 0f00000000;
	mov.f32 	%f76, %f4;
	@%p18 bra 	$L__BB5_9;
	setp.neu.f32 	%p19, %f2, 0f3F800000;
	neg.f32 	%f71, %f4;
	selp.f32 	%f72, %f4, %f71, %p19;
	cvt.rmi.f32.f32 	%f73, %f10;
	setp.neu.f32 	%p20, %f10, %f73;
	selp.f32 	%f76, 0f7FFFFFFF, %f72, %p20;
$L__BB5_9:
	cvta.to.global.u64 	%rd6, %rd2;
	add.s64 	%rd8, %rd6, %rd4;
	st.global.f32 	[%rd8], %f76;
$L__BB5_10:
	ret;

}
	// .globl	_Z21compare_arrays_kernelPKfS0_Pffi
.visible .entry _Z21compare_arrays_kernelPKfS0_Pffi(
	.param .u64 .ptr .align 1 _Z21compare_arrays_kernelPKfS0_Pffi_param_0,
	.param .u64 .ptr .align 1 _Z21compare_arrays_kernelPKfS0_Pffi_param_1,
	.param .u64 .ptr .align 1 _Z21compare_arrays_kernelPKfS0_Pffi_param_2,
	.param .f32 _Z21compare_arrays_kernelPKfS0_Pffi_param_3,
	.param .u32 _Z21compare_arrays_kernelPKfS0_Pffi_param_4
)
{
	.reg .pred 	%p<3>;
	.reg .b32 	%r<7>;
	.reg .b32 	%f<6>;
	.reg .b64 	%rd<10>;

	ld.param.u64 	%rd1, [_Z21compare_arrays_kernelPKfS0_Pffi_param_0];
	ld.param.u64 	%rd2, [_Z21compare_arrays_kernelPKfS0_Pffi_param_1];
	ld.param.u64 	%rd3, [_Z21compare_arrays_kernelPKfS0_Pffi_param_2];
	ld.param.f32 	%f1, [_Z21compare_arrays_kernelPKfS0_Pffi_param_3];
	ld.param.u32 	%r2, [_Z21compare_arrays_kernelPKfS0_Pffi_param_4];
	mov.u32 	%r3, %ctaid.x;
	mov.u32 	%r4, %ntid.x;
	mov.u32 	%r5, %tid.x;
	mad.lo.s32 	%r1, %r3, %r4, %r5;
	setp.ge.s32 	%p1, %r1, %r2;
	@%p1 bra 	$L__BB6_3;
	cvta.to.global.u64 	%rd4, %rd1;
	cvta.to.global.u64 	%rd5, %rd2;
	mul.wide.s32 	%rd6, %r1, 4;
	add.s64 	%rd7, %rd4, %rd6;
	ld.global.f32 	%f2, [%rd7];
	add.s64 	%rd8, %rd5, %rd6;
	ld.global.f32 	%f3, [%rd8];
	sub.f32 	%f4, %f2, %f3;
	abs.f32 	%f5, %f4;
	setp.leu.f32 	%p2, %f5, %f1;
	@%p2 bra 	$L__BB6_3;
	cvta.to.global.u64 	%rd9, %rd3;
	atom.global.exch.b32 	%r6, [%rd9], 1065353216;
$L__BB6_3:
	ret;

}
	// .globl	_Z18matmul_cuda_kernelPKfS0_Pfiii
.visible .entry _Z18matmul_cuda_kernelPKfS0_Pfiii(
	.param .u64 .ptr .align 1 _Z18matmul_cuda_kernelPKfS0_Pfiii_param_0,
	.param .u64 .ptr .align 1 _Z18matmul_cuda_kernelPKfS0_Pfiii_param_1,
	.param .u64 .ptr .align 1 _Z18matmul_cuda_kernelPKfS0_Pfiii_param_2,
	.param .u32 _Z18matmul_cuda_kernelPKfS0_Pfiii_param_3,
	.param .u32 _Z18matmul_cuda_kernelPKfS0_Pfiii_param_4,
	.param .u32 _Z18matmul_cuda_kernelPKfS0_Pfiii_param_5
)
{
	.reg .pred 	%p<13>;
	.reg .b32 	%r<43>;
	.reg .b32 	%f<68>;
	.reg .b64 	%rd<53>;

	ld.param.u64 	%rd7, [_Z18matmul_cuda_kernelPKfS0_Pfiii_param_0];
	ld.param.u64 	%rd8, [_Z18matmul_cuda_kernelPKfS0_Pfiii_param_1];
	ld.param.u64 	%rd6, [_Z18matmul_cuda_kernelPKfS0_Pfiii_param_2];
	ld.param.u32 	%r20, [_Z18matmul_cuda_kernelPKfS0_Pfiii_param_3];
	ld.param.u32 	%r18, [_Z18matmul_cuda_kernelPKfS0_Pfiii_param_4];
	ld.param.u32 	%r19, [_Z18matmul_cuda_kernelPKfS0_Pfiii_param_5];
	cvta.to.global.u64 	%rd1, %rd8;
	cvta.to.global.u64 	%rd2, %rd7;
	mov.u32 	%r22, %ctaid.y;
	mov.u32 	%r23, %ntid.y;
	mov.u32 	%r24, %tid.y;
	mad.lo.s32 	%r25, %r22, %r23, %r24;
	mov.u32 	%r26, %ctaid.x;
	mov.u32 	%r27, %ntid.x;
	mov.u32 	%r28, %tid.x;
	mad.lo.s32 	%r2, %r26, %r27, %r28;
	setp.ge.s32 	%p1, %r2, %r19;
	setp.ge.s32 	%p2, %r25, %r20;
	or.pred  	%p3, %p1, %p2;
	@%p3 bra 	$L__BB7_14;
	setp.lt.s32 	%p4, %r18, 1;
	mov.f32 	%f67, 0f00000000;
	@%p4 bra 	$L__BB7_13;
	mul.lo.s32 	%r3, %r18, %r25;
	and.b32  	%r4, %r18, 7;
	setp.lt.u32 	%p5, %r18, 8;
	mov.f32 	%f67, 0f00000000;
	mov.b32 	%r41, 0;
	@%p5 bra 	$L__BB7_5;
	and.b32  	%r41, %r18, 2147483640;
	neg.s32 	%r39, %r41;
	shl.b32 	%r7, %r19, 3;
	mul.wide.u32 	%rd9, %r3, 4;
	add.s64 	%rd10, %rd9, %rd2;
	add.s64 	%rd52, %rd10, 16;
	mov.f32 	%f67, 0f00000000;
	mul.wide.s32 	%rd13, %r19, 4;
	mov.u32 	%r38, %r2;
$L__BB7_4:
	.pragma "nounroll";
	ld.global.f32 	%f17, [%rd52+-16];
	mul.wide.s32 	%rd11, %r38, 4;
	add.s64 	%rd12, %rd1, %rd11;
	ld.global.f32 	%f18, [%rd12];
	fma.rn.f32 	%f19, %f17, %f18, %f67;
	ld.global.f32 	%f20, [%rd52+-12];
	add.s64 	%rd14, %rd12, %rd13;
	ld.global.f32 	%f21, [%rd14];
	fma.rn.f32 	%f22, %f20, %f21, %f19;
	ld.global.f32 	%f23, [%rd52+-8];
	add.s64 	%rd15, %rd14, %rd13;
	ld.global.f32 	%f24, [%rd15];
	fma.rn.f32 	%f25, %f23, %f24, %f22;
	ld.global.f32 	%f26, [%rd52+-4];
	add.s64 	%rd16, %rd15, %rd13;
	ld.global.f32 	%f27, [%rd16];
	fma.rn.f32 	%f28, %f26, %f27, %f25;
	ld.global.f32 	%f29, [%rd52];
	add.s64 	%rd17, %rd16, %rd13;
	ld.global.f32 	%f30, [%rd17];
	fma.rn.f32 	%f31, %f29, %f30, %f28;
	ld.global.f32 	%f32, [%rd52+4];
	add.s64 	%rd18, %rd17, %rd13;
	ld.global.f32 	%f33, [%rd18];
	fma.rn.f32 	%f34, %f32, %f33, %f31;
	ld.global.f32 	%f35, [%rd52+8];
	add.s64 	%rd19, %rd18, %rd13;
	ld.global.f32 	%f36, [%rd19];
	fma.rn.f32 	%f37, %f35, %f36, %f34;
	ld.global.f32 	%f38, [%rd52+12];
	add.s64 	%rd20, %rd19, %rd13;
	ld.global.f32 	%f39, [%rd20];
	fma.rn.f32 	%f67, %f38, %f39, %f37;
	add.s32 	%r39, %r39, 8;
	add.s32 	%r38, %r38, %r7;
	add.s64 	%rd52, %rd52, 32;
	setp.ne.s32 	%p6, %r39, 0;
	@%p6 bra 	$L__BB7_4;
$L__BB7_5:
	setp.eq.s32 	%p7, %r4, 0;
	@%p7 bra 	$L__BB7_13;
	and.b32  	%r13, %r18, 3;
	setp.lt.u32 	%p8, %r4, 4;
	@%p8 bra 	$L__BB7_8;
	add.s32 	%r30, %r41, %r3;
	mul.wide.u32 	%rd21, %r30, 4;
	add.s64 	%rd22, %rd2, %rd21;
	ld.global.f32 	%f41, [%rd22];
	mad.lo.s32 	%r31, %r41, %r19, %r2;
	mul.wide.s32 	%rd23, %r31, 4;
	add.s64 	%rd24, %rd1, %rd23;
	ld.global.f32 	%f42, [%rd24];
	fma.rn.f32 	%f43, %f41, %f42, %f67;
	cvt.u64.u32 	%rd25, %r3;
	cvt.u64.u32 	%rd26, %r41;
	add.s64 	%rd27, %rd26, %rd25;
	shl.b64 	%rd28, %rd27, 2;
	add.s64 	%rd29, %rd2, %rd28;
	ld.global.f32 	%f44, [%rd29+4];
	mul.wide.s32 	%rd30, %r19, 4;
	add.s64 	%rd31, %rd24, %rd30;
	ld.global.f32 	%f45, [%rd31];
	fma.rn.f32 	%f46, %f44, %f45, %f43;
	ld.global.f32 	%f47, [%rd29+8];
	add.s64 	%rd32, %rd31, %rd30;
	ld.global.f32 	%f48, [%rd32];
	fma.rn.f32 	%f49, %f47, %f48, %f46;
	ld.global.f32 	%f50, [%rd29+12];
	add.s64 	%rd33, %rd32, %rd30;
	ld.global.f32 	%f51, [%rd33];
	fma.rn.f32 	%f67, %f50, %f51, %f49;
	add.s32 	%r41, %r41, 4;
$L__BB7_8:
	setp.eq.s32 	%p9, %r13, 0;
	@%p9 bra 	$L__BB7_13;
	setp.eq.s32 	%p10, %r13, 1;
	@%p10 bra 	$L__BB7_11;
	add.s32 	%r32, %r41, %r3;
	mul.wide.u32 	%rd34, %r32, 4;
	add.s64 	%rd35, %rd2, %rd34;
	ld.global.f32 	%f53, [%rd35];
	mad.lo.s32 	%r33, %r41, %r19, %r2;
	mul.wide.s32 	%rd36, %r33, 4;
	add.s64 	%rd37, %rd1, %rd36;
	ld.global.f32 	%f54, [%rd37];
	fma.rn.f32 	%f55, %f53, %f54, %f67;
	cvt.u64.u32 	%rd38, %r3;
	cvt.u64.u32 	%rd39, %r41;
	add.s64 	%rd40, %rd39, %rd38;
	shl.b64 	%rd41, %rd40, 2;
	add.s64 	%rd42, %rd2, %rd41;
	ld.global.f32 	%f56, [%rd42+4];
	mul.wide.s32 	%rd43, %r19, 4;
	add.s64 	%rd44, %rd37, %rd43;
	ld.global.f32 	%f57, [%rd44];
	fma.rn.f32 	%f67, %f56, %f57, %f55;
	add.s32 	%r41, %r41, 2;
$L__BB7_11:
	and.b32  	%r34, %r18, 1;
	setp.eq.b32 	%p11, %r34, 1;
	not.pred 	%p12, %p11;
	@%p12 bra 	$L__BB7_13;
	add.s32 	%r35, %r41, %r3;
	mul.wide.u32 	%rd45, %r35, 4;
	add.s64 	%rd46, %rd2, %rd45;
	ld.global.f32 	%f58, [%rd46];
	mad.lo.s32 	%r36, %r41, %r19, %r2;
	mul.wide.s32 	%rd47, %r36, 4;
	add.s64 	%rd48, %rd1, %rd47;
	ld.global.f32 	%f59, [%rd48];
	fma.rn.f32 	%f67, %f58, %f59, %f67;
$L__BB7_13:
	mad.lo.s32 	%r37, %r19, %r25, %r2;
	cvta.to.global.u64 	%rd49, %rd6;
	mul.wide.s32 	%rd50, %r37, 4;
	add.s64 	%rd51, %rd49, %rd50;
	st.global.f32 	[%rd51], %f67;
$L__BB7_14:
	ret;

}
	// .globl	_Z23matmul_deep_cuda_kernelPKfS0_Pfiiiiiiii
.visible .entry _Z23matmul_deep_cuda_kernelPKfS0_Pfiiiiiiii(
	.param .u64 .ptr .align 1 _Z23matmul_deep_cuda_kernelPKfS0_Pfiiiiiiii_param_0,
	.param .u64 .ptr .align 1 _Z23matmul_deep_cuda_kernelPKfS0_Pfiiiiiiii_param_1,
	.param .u64 .ptr .align 1 _Z23matmul_deep_cuda_kernelPKfS0_Pfiiiiiiii_param_2,
	.param .u32 _Z23matmul_deep_cuda_kernelPKfS0_Pfiiiiiiii_param_3,
	.param .u32 _Z23matmul_deep_cuda_kernelPKfS0_Pfiiiiiiii_param_4,
	.param .u32 _Z23matmul_deep_cuda_kernelPKfS0_Pfiiiiiiii_param_5,
	.param .u32 _Z23matmul_deep_cuda_kernelPKfS0_Pfiiiiiiii_param_6,
	.param .u32 _Z23matmul_deep_cuda_kernelPKfS0_Pfiiiiiiii_param_7,
	.param .u32 _Z23matmul_deep_cuda_kernelPKfS0_Pfiiiiiiii_param_8,
	.param .u32 _Z23matmul_deep_cuda_kernelPKfS0_Pfiiiiiiii_param_9,
	.param .u32 _Z23matmul_deep_cuda_kernelPKfS0_Pfiiiiiiii_param_10
)
{
	.reg .pred 	%p<23>;
	.reg .b32 	%r<93>;
	.reg .b32 	%f<67>;
	.reg .b64 	%rd<52>;

	ld.param.u64 	%rd5, [_Z23matmul_deep_cuda_kernelPKfS0_Pfiiiiiiii_param_0];
	ld.param.u64 	%rd6, [_Z23matmul_deep_cuda_kernelPKfS0_Pfiiiiiiii_param_1];
	ld.param.u64 	%rd7, [_Z23matmul_deep_cuda_kernelPKfS0_Pfiiiiiiii_param_2];
	ld.param.u32 	%r37, [_Z23matmul_deep_cuda_kernelPKfS0_Pfiiiiiiii_param_3];
	ld.param.u32 	%r38, [_Z23matmul_deep_cuda_kernelPKfS0_Pfiiiiiiii_param_4];
	ld.param.u32 	%r39, [_Z23matmul_deep_cuda_kernelPKfS0_Pfiiiiiiii_param_5];
	ld.param.u32 	%r40, [_Z23matmul_deep_cuda_kernelPKfS0_Pfiiiiiiii_param_6];
	ld.param.u32 	%r41, [_Z23matmul_deep_cuda_kernelPKfS0_Pfiiiiiiii_param_7];
	ld.param.u32 	%r44, [_Z23matmul_deep_cuda_kernelPKfS0_Pfiiiiiiii_param_10];
	cvta.to.global.u64 	%rd1, %rd6;
	cvta.to.global.u64 	%rd2, %rd5;
	cvta.to.global.u64 	%rd3, %rd7;
	mov.u32 	%r45, %ctaid.x;
	mov.u32 	%r46, %ntid.x;
	mov.u32 	%r47, %tid.x;
	mad.lo.s32 	%r1, %r45, %r46, %r47;
	setp.lt.s32 	%p3, %r41, 1;
	@%p3 bra 	$L__BB8_18;
	mov.u32 	%r48, %tid.y;
	mov.u32 	%r49, %ntid.y;
	mov.u32 	%r50, %ctaid.y;
	mad.lo.s32 	%r51, %r50, %r49, %r48;
	setp.lt.s32 	%p4, %r40, 1;
	setp.ge.s32 	%p5, %r1, %r39;
	setp.ge.s32 	%p6, %r51, %r37;
	or.pred  	%p1, %p5, %p6;
	mad.lo.s32 	%r3, %r39, %r51, %r1;
	@%p4 bra 	$L__BB8_18;
	setp.gt.s32 	%p7, %r38, 0;
	@%p7 bra 	$L__BB8_19;
	and.b32  	%r4, %r40, 3;
	and.b32  	%r5, %r40, 2147483644;
	setp.eq.s32 	%p8, %r4, 2;
	or.pred  	%p2, %p8, %p1;
	mov.b32 	%r90, 0;
	mul.wide.s32 	%rd10, %r44, 4;
$L__BB8_4:
	setp.lt.u32 	%p9, %r40, 4;
	mul.lo.s32 	%r32, %r90, %r40;
	mov.b32 	%r92, 0;
	@%p9 bra 	$L__BB8_9;
	mov.b32 	%r91, 0;
$L__BB8_6:
	@%p1 bra 	$L__BB8_8;
	add.s32 	%r55, %r91, %r32;
	mad.lo.s32 	%r56, %r55, %r44, %r3;
	mul.wide.s32 	%rd8, %r56, 4;
	add.s64 	%rd9, %rd3, %rd8;
	mov.b32 	%r57, 0;
	st.global.u32 	[%rd9], %r57;
	add.s64 	%rd11, %rd9, %rd10;
	st.global.u32 	[%rd11], %r57;
	add.s64 	%rd12, %rd11, %rd10;
	st.global.u32 	[%rd12], %r57;
	add.s64 	%rd13, %rd12, %rd10;
	st.global.u32 	[%rd13], %r57;
$L__BB8_8:
	add.s32 	%r91, %r91, 4;
	setp.ne.s32 	%p10, %r91, %r5;
	mov.u32 	%r92, %r5;
	@%p10 bra 	$L__BB8_6;
$L__BB8_9:
	setp.eq.s32 	%p11, %r4, 0;
	@%p11 bra 	$L__BB8_17;
	@%p1 bra 	$L__BB8_12;
	add.s32 	%r58, %r92, %r32;
	mad.lo.s32 	%r59, %r58, %r44, %r3;
	mul.wide.s32 	%rd14, %r59, 4;
	add.s64 	%rd15, %rd3, %rd14;
	mov.b32 	%r60, 0;
	st.global.u32 	[%rd15], %r60;
$L__BB8_12:
	setp.eq.s32 	%p12, %r4, 1;
	@%p12 bra 	$L__BB8_17;
	@%p1 bra 	$L__BB8_15;
	add.s32 	%r61, %r92, %r32;
	mad.lo.s32 	%r62, %r44, %r61, %r44;
	add.s32 	%r63, %r3, %r62;
	mul.wide.s32 	%rd16, %r63, 4;
	add.s64 	%rd17, %rd3, %rd16;
	mov.b32 	%r64, 0;
	st.global.u32 	[%rd17], %r64;
$L__BB8_15:
	@%p2 bra 	$L__BB8_17;
	add.s32 	%r65, %r92, %r32;
	add.s32 	%r66, %r65, 2;
	mad.lo.s32 	%r67, %r66, %r44, %r3;
	mul.wide.s32 	%rd18, %r67, 4;
	add.s64 	%rd19, %rd3, %rd18;
	mov.b32 	%r68, 0;
	st.global.u32 	[%rd19], %r68;
$L__BB8_17:
	add.s32 	%r90, %r90, 1;
	setp.ne.s32 	%p13, %r90, %r41;
	@%p13 bra 	$L__BB8_4;
$L__BB8_18:
	ret;
$L__BB8_19:
	and.b32  	%r6, %r38, 7;
	and.b32  	%r7, %r38, 3;
	and.b32  	%r8, %r38, 2147483640;
	and.b32  	%r9, %r38, 1;
	neg.s32 	%r10, %r8;
	shl.b32 	%r11, %r39, 3;
	add.s64 	%rd4, %rd2, 16;
	mul.lo.s32 	%r12, %r38, %r51;
	mov.b32 	%r82, 0;
	mul.wide.s32 	%rd44, %r39, 4;
$L__BB8_20:
	mov.b32 	%r83, 0;
$L__BB8_21:
	@%p1 bra 	$L__BB8_22;
	bra.uni 	$L__BB8_24;
$L__BB8_22:
	add.s32 	%r83, %r83, 1;
	setp.eq.s32 	%p21, %r83, %r40;
	@%p21 bra 	$L__BB8_23;
	bra.uni 	$L__BB8_21;
$L__BB8_23:
	add.s32 	%r82, %r82, 1;
	setp.eq.s32 	%p22, %r82, %r41;
	@%p22 bra 	$L__BB8_18;
	bra.uni 	$L__BB8_20;
$L__BB8_24:
	ld.param.u32 	%r81, [_Z23matmul_deep_cuda_kernelPKfS0_Pfiiiiiiii_param_9];
	ld.param.u32 	%r80, [_Z23matmul_deep_cuda_kernelPKfS0_Pfiiiiiiii_param_8];
	setp.lt.u32 	%p14, %r38, 8;
	mad.lo.s32 	%r22, %r82, %r40, %r83;
	mad.lo.s32 	%r23, %r22, %r80, %r12;
	mad.lo.s32 	%r24, %r22, %r81, %r1;
	mov.f32 	%f66, 0f00000000;
	mov.b32 	%r88, 0;
	@%p14 bra 	$L__BB8_27;
	mov.f32 	%f66, 0f00000000;
	mov.u32 	%r84, %r23;
	mov.u32 	%r85, %r24;
	mov.u32 	%r86, %r10;
$L__BB8_26:
	.pragma "nounroll";
	mul.wide.s32 	%rd20, %r84, 4;
	add.s64 	%rd21, %rd4, %rd20;
	ld.global.f32 	%f16, [%rd21+-16];
	mul.wide.s32 	%rd22, %r85, 4;
	add.s64 	%rd23, %rd1, %rd22;
	ld.global.f32 	%f17, [%rd23];
	fma.rn.f32 	%f18, %f16, %f17, %f66;
	ld.global.f32 	%f19, [%rd21+-12];
	mul.wide.s32 	%rd24, %r39, 4;
	add.s64 	%rd25, %rd23, %rd24;
	ld.global.f32 	%f20, [%rd25];
	fma.rn.f32 	%f21, %f19, %f20, %f18;
	ld.global.f32 	%f22, [%rd21+-8];
	add.s64 	%rd26, %rd25, %rd24;
	ld.global.f32 	%f23, [%rd26];
	fma.rn.f32 	%f24, %f22, %f23, %f21;
	ld.global.f32 	%f25, [%rd21+-4];
	add.s64 	%rd27, %rd26, %rd24;
	ld.global.f32 	%f26, [%rd27];
	fma.rn.f32 	%f27, %f25, %f26, %f24;
	ld.global.f32 	%f28, [%rd21];
	add.s64 	%rd28, %rd27, %rd24;
	ld.global.f32 	%f29, [%rd28];
	fma.rn.f32 	%f30, %f28, %f29, %f27;
	ld.global.f32 	%f31, [%rd21+4];
	add.s64 	%rd29, %rd28, %rd24;
	ld.global.f32 	%f32, [%rd29];
	fma.rn.f32 	%f33, %f31, %f32, %f30;
	ld.global.f32 	%f34, [%rd21+8];
	add.s64 	%rd30, %rd29, %rd24;
	ld.global.f32 	%f35, [%rd30];
	fma.rn.f32 	%f36, %f34, %f35, %f33;
	ld.global.f32 	%f37, [%rd21+12];
	add.s64 	%rd31, %rd30, %rd24;
	ld.global.f32 	%f38, [%rd31];
	fma.rn.f32 	%f66, %f37, %f38, %f36;
	add.s32 	%r86, %r86, 8;
	add.s32 	%r85, %r85, %r11;
	add.s32 	%r84, %r84, 8;
	setp.eq.s32 	%p15, %r86, 0;
	mov.u32 	%r88, %r8;
	@%p15 bra 	$L__BB8_27;
	bra.uni 	$L__BB8_26;
$L__BB8_27:
	setp.eq.s32 	%p16, %r6, 0;
	@%p16 bra 	$L__BB8_35;
	add.s32 	%r72, %r6, -1;
	setp.lt.u32 	%p17, %r72, 3;
	@%p17 bra 	$L__BB8_30;
	add.s32 	%r73, %r23, %r88;
	mul.wide.s32 	%rd32, %r73, 4;
	add.s64 	%rd33, %rd2, %rd32;
	ld.global.f32 	%f40, [%rd33];
	mad.lo.s32 	%r74, %r88, %r39, %r24;
	mul.wide.s32 	%rd34, %r74, 4;
	add.s64 	%rd35, %rd1, %rd34;
	ld.global.f32 	%f41, [%rd35];
	fma.rn.f32 	%f42, %f40, %f41, %f66;
	ld.global.f32 	%f43, [%rd33+4];
	add.s64 	%rd37, %rd35, %rd44;
	ld.global.f32 	%f44, [%rd37];
	fma.rn.f32 	%f45, %f43, %f44, %f42;
	ld.global.f32 	%f46, [%rd33+8];
	add.s64 	%rd38, %rd37, %rd44;
	ld.global.f32 	%f47, [%rd38];
	fma.rn.f32 	%f48, %f46, %f47, %f45;
	ld.global.f32 	%f49, [%rd33+12];
	add.s64 	%rd39, %rd38, %rd44;
	ld.global.f32 	%f50, [%rd39];
	fma.rn.f32 	%f66, %f49, %f50, %f48;
	add.s32 	%r88, %r88, 4;
$L__BB8_30:
	setp.eq.s32 	%p18, %r7, 0;
	@%p18 bra 	$L__BB8_35;
	setp.eq.s32 	%p19, %r7, 1;
	@%p19 bra 	$L__BB8_33;
	add.s32 	%r75, %r23, %r88;
	mul.wide.s32 	%rd40, %r75, 4;
	add.s64 	%rd41, %rd2, %rd40;
	ld.global.f32 	%f52, [%rd41];
	mad.lo.s32 	%r76, %r88, %r39, %r24;
	mul.wide.s32 	%rd42, %r76, 4;
	add.s64 	%rd43, %rd1, %rd42;
	ld.global.f32 	%f53, [%rd43];
	fma.rn.f32 	%f54, %f52, %f53, %f66;
	ld.global.f32 	%f55, [%rd41+4];
	add.s64 	%rd45, %rd43, %rd44;
	ld.global.f32 	%f56, [%rd45];
	fma.rn.f32 	%f66, %f55, %f56, %f54;
	add.s32 	%r88, %r88, 2;
$L__BB8_33:
	setp.eq.s32 	%p20, %r9, 0;
	@%p20 bra 	$L__BB8_35;
	add.s32 	%r77, %r23, %r88;
	mul.wide.s32 	%rd46, %r77, 4;
	add.s64 	%rd47, %rd2, %rd46;
	ld.global.f32 	%f57, [%rd47];
	mad.lo.s32 	%r78, %r88, %r39, %r24;
	mul.wide.s32 	%rd48, %r78, 4;
	add.s64 	%rd49, %rd1, %rd48;
	ld.global.f32 	%f58, [%rd49];
	fma.rn.f32 	%f66, %f57, %f58, %f66;
$L__BB8_35:
	mad.lo.s32 	%r79, %r22, %r44, %r3;
	mul.wide.s32 	%rd50, %r79, 4;
	add.s64 	%rd51, %rd3, %rd50;
	st.global.f32 	[%rd51], %f66;
	bra.uni 	$L__BB8_22;

}


// ===== COMPILED SASS (sm_100) =====

	.target	sm_100

	.elftype	@"ET_EXEC"


//--------------------- .note.nv.tkinfo           --------------------------
	.section	.note.nv.tkinfo,"",@"SHT_NOTE"
	.sectionflags	@"SHF_NOTE_NV_TKINFO"
	.tkinfo
        /*0018*/ 	.word	0x00000002
        /*0030*/ 	.string	""
        /*0030*/ 	.string	"ptxas"
        /*0030*/ 	.string	"Cuda compilation tools, release 13.0, V13.0.88"
        /*0030*/ 	.string	"Build cuda_13.0.r13.0/compiler.36424714_0"
        /*0030*/ 	.string	"-arch sm_100 -m 64 "



//--------------------- .note.nv.cuinfo           --------------------------
	.section	.note.nv.cuinfo,"",@"SHT_NOTE"
	.sectionflags	@"SHF_NOTE_NV_CUINFO"
        /*0018*/ 	.short	0x0002
        /*001a*/ 	.short	0x0064
        /*001c*/ 	.short	0x0082
	.zero		2


//--------------------- .nv.info                  --------------------------
	.section	.nv.info,"",@"SHT_CUDA_INFO"
	.align	4


	//----- nvinfo : EIATTR_REGCOUNT
	.align		4
        /*0000*/ 	.byte	0x04, 0x2f
        /*0002*/ 	.short	(.L_1 - .L_0)
	.align		4
.L_0:
        /*0004*/ 	.word	index@(_Z10add_kernelPKfS0_Pfi)
        /*0008*/ 	.word	0x0000000c


	//----- nvinfo : EIATTR_FRAME_SIZE
	.align		4
.L_1:
        /*000c*/ 	.byte	0x04, 0x11
        /*000e*/ 	.short	(.L_3 - .L_2)
	.align		4
.L_2:
        /*0010*/ 	.word	index@(_Z10add_kernelPKfS0_Pfi)
        /*0014*/ 	.word	0x00000000


	//----- nvinfo : EIATTR_REGCOUNT
	.align		4
.L_3:
        /*0018*/ 	.byte	0x04, 0x2f
        /*001a*/ 	.short	(.L_5 - .L_4)
	.align		4
.L_4:
        /*001c*/ 	.word	index@(_Z10sub_kernelPKfS0_Pfi)
        /*0020*/ 	.word	0x0000000c


	//----- nvinfo : EIATTR_FRAME_SIZE
	.align		4
.L_5:
        /*0024*/ 	.byte	0x04, 0x11
        /*0026*/ 	.short	(.L_7 - .L_6)
	.align		4
.L_6:
        /*0028*/ 	.word	index@(_Z10sub_kernelPKfS0_Pfi)
        /*002c*/ 	.word	0x00000000


	//----- nvinfo : EIATTR_REGCOUNT
	.align		4
.L_7:
        /*0030*/ 	.byte	0x04, 0x2f
        /*0032*/ 	.short	(.L_9 - .L_8)
	.align		4
.L_8:
        /*0034*/ 	.word	index@(_Z10mul_kernelPKfS0_Pfi)
        /*0038*/ 	.word	0x0000000c


	//----- nvinfo : EIATTR_FRAME_SIZE
	.align		4
.L_9:
        /*003c*/ 	.byte	0x04, 0x11
        /*003e*/ 	.short	(.L_11 - .L_10)
	.align		4
.L_10:
        /*0040*/ 	.word	index@(_Z10mul_kernelPKfS0_Pfi)
        /*0044*/ 	.word	0x00000000


	//----- nvinfo : EIATTR_REGCOUNT
	.align		4
.L_11:
        /*0048*/ 	.byte	0x04, 0x2f
        /*004a*/ 	.short	(.L_13 - .L_12)
	.align		4
.L_12:
        /*004c*/ 	.word	index@(_Z10div_kernelPKfS0_Pfi)
        /*0050*/ 	.word	0x00000010


	//----- nvinfo : EIATTR_FRAME_SIZE
	.align		4
.L_13:
        /*0054*/ 	.byte	0x04, 0x11
        /*0056*/ 	.short	(.L_15 - .L_14)
	.align		4
.L_14:
        /*0058*/ 	.word	index@($__internal_0_$__cuda_sm3x_div_rn_noftz_f32_slowpath)
        /*005c*/ 	.word	0x00000000


	//----- nvinfo : EIATTR_FRAME_SIZE
	.align		4
.L_15:
        /*0060*/ 	.byte	0x04, 0x11
        /*0062*/ 	.short	(.L_17 - .L_16)
	.align		4
.L_16:
        /*0064*/ 	.word	index@(_Z10div_kernelPKfS0_Pfi)
        /*0068*/ 	.word	0x00000000


	//----- nvinfo : EIATTR_REGCOUNT
	.align		4
.L_17:
        /*006c*/ 	.byte	0x04, 0x2f
        /*006e*/ 	.short	(.L_19 - .L_18)
	.align		4
.L_18:
        /*0070*/ 	.word	index@(_Z10pow_kernelPKfS0_Pfi)
        /*0074*/ 	.word	0x0000000e


	//----- nvinfo : EIATTR_FRAME_SIZE
	.align		4
.L_19:
        /*0078*/ 	.byte	0x04, 0x11
        /*007a*/ 	.short	(.L_21 - .L_20)
	.align		4
.L_20:
        /*007c*/ 	.word	index@(_Z10pow_kernelPKfS0_Pfi)
        /*0080*/ 	.word	0x00000000


	//----- nvinfo : EIATTR_REGCOUNT
	.align		4
.L_21:
        /*0084*/ 	.byte	0x04, 0x2f
        /*0086*/ 	.short	(.L_23 - .L_22)
	.align		4
.L_22:
        /*0088*/ 	.word	index@(_Z16pow_const_kernelPKffPfi)
        /*008c*/ 	.word	0x0000000f


	//----- nvinfo : EIATTR_FRAME_SIZE
	.align		4
.L_23:
        /*0090*/ 	.byte	0x04, 0x11
        /*0092*/ 	.short	(.L_25 - .L_24)
	.align		4
.L_24:
        /*0094*/ 	.word	index@(_Z16pow_const_kernelPKffPfi)
        /*0098*/ 	.word	0x00000000


	//----- nvinfo : EIATTR_REGCOUNT
	.align		4
.L_25:
        /*009c*/ 	.byte	0x04, 0x2f
        /*009e*/ 	.short	(.L_27 - .L_26)
	.align		4
.L_26:
        /*00a0*/ 	.word	index@(_Z21compare_arrays_kernelPKfS0_Pffi)
        /*00a4*/ 	.word	0x0000000a


	//----- nvinfo : EIATTR_FRAME_SIZE
	.align		4
.L_27:
        /*00a8*/ 	.byte	0x04, 0x11
        /*00aa*/ 	.short	(.L_29 - .L_28)
	.align		4
.L_28:
        /*00ac*/ 	.word	index@(_Z21compare_arrays_kernelPKfS0_Pffi)
        /*00b0*/ 	.word	0x00000000


	//----- nvinfo : EIATTR_REGCOUNT
	.align		4
.L_29:
        /*00b4*/ 	.byte	0x04, 0x2f
        /*00b6*/ 	.short	(.L_31 - .L_30)
	.align		4
.L_30:
        /*00b8*/ 	.word	index@(_Z18matmul_cuda_kernelPKfS0_Pfiii)
        /*00bc*/ 	.word	0x00000020


	//----- nvinfo : EIATTR_FRAME_SIZE
	.align		4
.L_31:
        /*00c0*/ 	.byte	0x04, 0x11
        /*00c2*/ 	.short	(.L_33 - .L_32)
	.align		4
.L_32:
        /*00c4*/ 	.word	index@(_Z18matmul_cuda_kernelPKfS0_Pfiii)
        /*00c8*/ 	.word	0x00000000


	//----- nvinfo : EIATTR_REGCOUNT
	.align		4
.L_33:
        /*00cc*/ 	.byte	0x04, 0x2f
        /*00ce*/ 	.short	(.L_35 - .L_34)
	.align		4
.L_34:
        /*00d0*/ 	.word	index@(_Z23matmul_deep_cuda_kernelPKfS0_Pfiiiiiiii)
        /*00d4*/ 	.word	0x00000020


	//----- nvinfo : EIATTR_FRAME_SIZE
	.align		4
.L_35:
        /*00d8*/ 	.byte	0x04, 0x11
        /*00da*/ 	.short	(.L_37 - .L_36)
	.align		4
.L_36:
        /*00dc*/ 	.word	index@(_Z23matmul_deep_cuda_kernelPKfS0_Pfiiiiiiii)
        /*00e0*/ 	.word	0x00000000


	//----- nvinfo : EIATTR_MIN_STACK_SIZE
	.align		4
.L_37:
        /*00e4*/ 	.byte	0x04, 0x12
        /*00e6*/ 	.short	(.L_39 - .L_38)
	.align		4
.L_38:
        /*00e8*/ 	.word	index@(_Z23matmul_deep_cuda_kernelPKfS0_Pfiiiiiiii)
        /*00ec*/ 	.word	0x00000000


	//----- nvinfo : EIATTR_MIN_STACK_SIZE
	.align		4
.L_39:
        /*00f0*/ 	.byte	0x04, 0x12
        /*00f2*/ 	.short	(.L_41 - .L_40)
	.align		4
.L_40:
        /*00f4*/ 	.word	index@(_Z18matmul_cuda_kernelPKfS0_Pfiii)
        /*00f8*/ 	.word	0x00000000


	//----- nvinfo : EIATTR_MIN_STACK_SIZE
	.align		4
.L_41:
        /*00fc*/ 	.byte	0x04, 0x12
        /*00fe*/ 	.short	(.L_43 - .L_42)
	.align		4
.L_42:
        /*0100*/ 	.word	index@(_Z21compare_arrays_kernelPKfS0_Pffi)
        /*0104*/ 	.word	0x00000000


	//----- nvinfo : EIATTR_MIN_STACK_SIZE
	.align		4
.L_43:
        /*0108*/ 	.byte	0x04, 0x12
        /*010a*/ 	.short	(.L_45 - .L_44)
	.align		4
.L_44:
        /*010c*/ 	.word	index@(_Z16pow_const_kernelPKffPfi)
        /*0110*/ 	.word	0x00000000


	//----- nvinfo : EIATTR_MIN_STACK_SIZE
	.align		4
.L_45:
        /*0114*/ 	.byte	0x04, 0x12
        /*0116*/ 	.short	(.L_47 - .L_46)
	.align		4
.L_46:
        /*0118*/ 	.word	index@(_Z10pow_kernelPKfS0_Pfi)
        /*011c*/ 	.word	0x00000000


	//----- nvinfo : EIATTR_MIN_STACK_SIZE
	.align		4
.L_47:
        /*0120*/ 	.byte	0x04, 0x12
        /*0122*/ 	.short	(.L_49 - .L_48)
	.align		4
.L_48:
        /*0124*/ 	.word	index@(_Z10div_kernelPKfS0_Pfi)
        /*0128*/ 	.word	0x00000000


	//----- nvinfo : EIATTR_MIN_STACK_SIZE
	.align		4
.L_49:
        /*012c*/ 	.byte	0x04, 0x12
        /*012e*/ 	.short	(.L_51 - .L_50)
	.align		4
.L_50:
        /*0130*/ 	.word	index@(_Z10mul_kernelPKfS0_Pfi)
        /*0134*/ 	.word	0x00000000


	//----- nvinfo : EIATTR_MIN_STACK_SIZE
	.align		4
.L_51:
        /*0138*/ 	.byte	0x04, 0x12
        /*013a*/ 	.short	(.L_53 - .L_52)
	.align		4
.L_52:
        /*013c*/ 	.word	index@(_Z10sub_kernelPKfS0_Pfi)
        /*0140*/ 	.word	0x00000000


	//----- nvinfo : EIATTR_MIN_STACK_SIZE
	.align		4
.L_53:
        /*0144*/ 	.byte	0x04, 0x12
        /*0146*/ 	.short	(.L_55 - .L_54)
	.align		4
.L_54:
        /*0148*/ 	.word	index@(_Z10add_kernelPKfS0_Pfi)
        /*014c*/ 	.word	0x00000000
.L_55:


//--------------------- .nv.compat                --------------------------
	.section	.nv.compat,"",@"SHT_CUDA_COMPAT_INFO"
	.align	4
        /*0000*/ 	.byte	0x02, 0x09, 0x00, 0x00, 0x02, 0x02, 0x01, 0x00, 0x02, 0x05, 0x05, 0x00, 0x03, 0x07, 0x01, 0x01
        /*0010*/ 	.byte	0x02, 0x03, 0x00, 0x00, 0x02, 0x06, 0x01, 0x00, 0x04, 0x0b, 0x08, 0x00, 0x01, 0x00, 0x00, 0x00
        /*0020*/ 	.byte	0x00, 0x00, 0x00, 0x00


//--------------------- .nv.info._Z23matmul_deep_cuda_kernelPKfS0_Pfiiiiiiii --------------------------
	.section	.nv.info._Z23matmul_deep_cuda_kernelPKfS0_Pfiiiiiiii,"",@"SHT_CUDA_INFO"
	.sectionflags	@""
	.align	4


	//----- nvinfo : EIATTR_CUDA_API_VERSION
	.align		4
        /*0000*/ 	.byte	0x04, 0x37
        /*0002*/ 	.short	(.L_57 - .L_56)
.L_56:
        /*0004*/ 	.word	0x00000082


	//----- nvinfo : EIATTR_KPARAM_INFO
	.align		4
.L_57:
        /*0008*/ 	.byte	0x04, 0x17
        /*000a*/ 	.short	(.L_59 - .L_58)
.L_58:
        /*000c*/ 	.word	0x00000000
        /*0010*/ 	.short	0x000a
        /*0012*/ 	.short	0x0034
        /*0014*/ 	.byte	0x00, 0xf0, 0x11, 0x00


	//----- nvinfo : EIATTR_KPARAM_INFO
	.align		4
.L_59:
        /*0018*/ 	.byte	0x04, 0x17
        /*001a*/ 	.short	(.L_61 - .L_60)
.L_60:
        /*001c*/ 	.word	0x00000000
        /*0020*/ 	.short	0x0009
        /*0022*/ 	.short	0x0030
        /*0024*/ 	.byte	0x00, 0xf0, 0x11, 0x00


	//----- nvinfo : EIATTR_KPARAM_INFO
	.align		4
.L_61:
        /*0028*/ 	.byte	0x04, 0x17
        /*002a*/ 	.short	(.L_63 - .L_62)
.L_62:
        /*002c*/ 	.word	0x00000000
        /*0030*/ 	.short	0x0008
        /*0032*/ 	.short	0x002c
        /*0034*/ 	.byte	0x00, 0xf0, 0x11, 0x00


	//----- nvinfo : EIATTR_KPARAM_INFO
	.align		4
.L_63:
        /*0038*/ 	.byte	0x04, 0x17
        /*003a*/ 	.short	(.L_65 - .L_64)
.L_64:
        /*003c*/ 	.word	0x00000000
        /*0040*/ 	.short	0x0007
        /*0042*/ 	.short	0x0028
        /*0044*/ 	.byte	0x00, 0xf0, 0x11, 0x00


	//----- nvinfo : EIATTR_KPARAM_INFO
	.align		4
.L_65:
        /*0048*/ 	.byte	0x04, 0x17
        /*004a*/ 	.short	(.L_67 - .L_66)
.L_66:
        /*004c*/ 	.word	0x00000000
        /*0050*/ 	.short	0x0006
        /*0052*/ 	.short	0x0024
        /*0054*/ 	.byte	0x00, 0xf0, 0x11, 0x00


	//----- nvinfo : EIATTR_KPARAM_INFO
	.align		4
.L_67:
        /*0058*/ 	.byte	0x04, 0x17
        /*005a*/ 	.short	(.L_69 - .L_68)
.L_68:
        /*005c*/ 	.word	0x00000000
        /*0060*/ 	.short	0x0005
        /*0062*/ 	.short	0x0020
        /*0064*/ 	.byte	0x00, 0xf0, 0x11, 0x00


	//----- nvinfo : EIATTR_KPARAM_INFO
	.align		4
.L_69:
        /*0068*/ 	.byte	0x04, 0x17
        /*006a*/ 	.short	(.L_71 - .L_70)
.L_70:
        /*006c*/ 	.word	0x00000000
        /*0070*/ 	.short	0x0004
        /*0072*/ 	.short	0x001c
        /*0074*/ 	.byte	0x00, 0xf0, 0x11, 0x00


	//----- nvinfo : EIATTR_KPARAM_INFO
	.align		4
.L_71:
        /*0078*/ 	.byte	0x04, 0x17
        /*007a*/ 	.short	(.L_73 - .L_72)
.L_72:
        /*007c*/ 	.word	0x00000000
        /*0080*/ 	.short	0x0003
        /*0082*/ 	.short	0x0018
        /*0084*/ 	.byte	0x00, 0xf0, 0x11, 0x00


	//----- nvinfo : EIATTR_KPARAM_INFO
	.align		4
.L_73:
        /*0088*/ 	.byte	0x04, 0x17
        /*008a*/ 	.short	(.L_75 - .L_74)
.L_74:
        /*008c*/ 	.word	0x00000000
        /*0090*/ 	.short	0x0002
        /*0092*/ 	.short	0x0010
        /*0094*/ 	.byte	0x00, 0xf5, 0x21, 0x00


	//----- nvinfo : EIATTR_KPARAM_INFO
	.align		4
.L_75:
        /*0098*/ 	.byte	0x04, 0x17
        /*009a*/ 	.short	(.L_77 - .L_76)
.L_76:
        /*009c*/ 	.word	0x00000000
        /*00a0*/ 	.short	0x0001
        /*00a2*/ 	.short	0x0008
        /*00a4*/ 	.byte	0x00, 0xf5, 0x21, 0x00


	//----- nvinfo : EIATTR_KPARAM_INFO
	.align		4
.L_77:
        /*00a8*/ 	.byte	0x04, 0x17
        /*00aa*/ 	.short	(.L_79 - .L_78)
.L_78:
        /*00ac*/ 	.word	0x00000000
        /*00b0*/ 	.short	0x0000
        /*00b2*/ 	.short	0x0000
        /*00b4*/ 	.byte	0x00, 0xf5, 0x21, 0x00


	//----- nvinfo : EIATTR_SPARSE_MMA_MASK
	.align		4
.L_79:
        /*00b8*/ 	.byte	0x03, 0x50
        /*00ba*/ 	.short	0x0000


	//----- nvinfo : EIATTR_MAXREG_COUNT
	.align		4
        /*00bc*/ 	.byte	0x03, 0x1b
        /*00be*/ 	.short	0x00ff


	//----- nvinfo : EIATTR_MERCURY_ISA_VERSION
	.align		4
        /*00c0*/ 	.byte	0x03, 0x5f
        /*00c2*/ 	.short	0x0101


	//----- nvinfo : EIATTR_VRC_CTA_INIT_COUNT
	.align		4
        /*00c4*/ 	.byte	0x02, 0x4a
	.zero		1
	.zero		1


	//----- nvinfo : EIATTR_EXIT_INSTR_OFFSETS
	.align		4
        /*00c8*/ 	.byte	0x04, 0x1c
        /*00ca*/ 	.short	(.L_81 - .L_80)


	//   ....[0]....
.L_80:
        /*00cc*/ 	.word	0x00000040


	//   ....[1]....
        /*00d0*/ 	.word	0x000000c0


	//   ....[2]....
        /*00d4*/ 	.word	0x00000c30


	//   ....[3]....
        /*00d8*/ 	.word	0x000014f0


	//----- nvinfo : EIATTR_CRS_STACK_SIZE
	.align		4
.L_81:
        /*00dc*/ 	.byte	0x04, 0x1e
        /*00de*/ 	.short	(.L_83 - .L_82)
.L_82:
        /*00e0*/ 	.word	0x00000000


	//----- nvinfo : EIATTR_CBANK_PARAM_SIZE
	.align		4
.L_83:
        /*00e4*/ 	.byte	0x03, 0x19
        /*00e6*/ 	.short	0x0038


	//----- nvinfo : EIATTR_PARAM_CBANK
	.align		4
        /*00e8*/ 	.byte	0x04, 0x0a
        /*00ea*/ 	.short	(.L_85 - .L_84)
	.align		4
.L_84:
        /*00ec*/ 	.word	index@(.nv.constant0._Z23matmul_deep_cuda_kernelPKfS0_Pfiiiiiiii)
        /*00f0*/ 	.short	0x0380
        /*00f2*/ 	.short	0x0038


	//----- nvinfo : EIATTR_SW_WAR
	.align		4
.L_85:
        /*00f4*/ 	.byte	0x04, 0x36
        /*00f6*/ 	.short	(.L_87 - .L_86)
.L_86:
        /*00f8*/ 	.word	0x00000008
.L_87:


//--------------------- .nv.info._Z18matmul_cuda_kernelPKfS0_Pfiii --------------------------
	.section	.nv.info._Z18matmul_cuda_kernelPKfS0_Pfiii,"",@"SHT_CUDA_INFO"
	.sectionflags	@""
	.align	4


	//----- nvinfo : EIATTR_CUDA_API_VERSION
	.align		4
        /*0000*/ 	.byte	0x04, 0x37
        /*0002*/ 	.short	(.L_89 - .L_88)
.L_88:
        /*0004*/ 	.word	0x00000082


	//----- nvinfo : EIATTR_KPARAM_INFO
	.align		4
.L_89:
        /*0008*/ 	.byte	0x04, 0x17
        /*000a*/ 	.short	(.L_91 - .L_90)
.L_90:
        /*000c*/ 	.word	0x00000000
        /*0010*/ 	.short	0x0005
        /*0012*/ 	.short	0x0020
        /*0014*/ 	.byte	0x00, 0xf0, 0x11, 0x00


	//----- nvinfo : EIATTR_KPARAM_INFO
	.align		4
.L_91:
        /*0018*/ 	.byte	0x04, 0x17
        /*001a*/ 	.short	(.L_93 - .L_92)
.L_92:
        /*001c*/ 	.word	0x00000000
        /*0020*/ 	.short	0x0004
        /*0022*/ 	.short	0x001c
        /*0024*/ 	.byte	0x00, 0xf0, 0x11, 0x00


	//----- nvinfo : EIATTR_KPARAM_INFO
	.align		4
.L_93:
        /*0028*/ 	.byte	0x04, 0x17
        /*002a*/ 	.short	(.L_95 - .L_94)
.L_94:
        /*002c*/ 	.word	0x00000000
        /*0030*/ 	.short	0x0003
        /*0032*/ 	.short	0x0018
        /*0034*/ 	.byte	0x00, 0xf0, 0x11, 0x00


	//----- nvinfo : EIATTR_KPARAM_INFO
	.align		4
.L_95:
        /*0038*/ 	.byte	0x04, 0x17
        /*003a*/ 	.short	(.L_97 - .L_96)
.L_96:
        /*003c*/ 	.word	0x00000000
        /*0040*/ 	.short	0x0002
        /*0042*/ 	.short	0x0010
        /*0044*/ 	.byte	0x00, 0xf5, 0x21, 0x00


	//----- nvinfo : EIATTR_KPARAM_INFO
	.align		4
.L_97:
        /*0048*/ 	.byte	0x04, 0x17
        /*004a*/ 	.short	(.L_99 - .L_98)
.L_98:
        /*004c*/ 	.word	0x00000000
        /*0050*/ 	.short	0x0001
        /*0052*/ 	.short	0x0008
        /*0054*/ 	.byte	0x00, 0xf5, 0x21, 0x00


	//----- nvinfo : EIATTR_KPARAM_INFO
	.align		4
.L_99:
        /*0058*/ 	.byte	0x04, 0x17
        /*005a*/ 	.short	(.L_101 - .L_100)
.L_100:
        /*005c*/ 	.word	0x00000000
        /*0060*/ 	.short	0x0000
        /*0062*/ 	.short	0x0000
        /*0064*/ 	.byte	0x00, 0xf5, 0x21, 0x00


	//----- nvinfo : EIATTR_SPARSE_MMA_MASK
	.align		4
.L_101:
        /*0068*/ 	.byte	0x03, 0x50
        /*006a*/ 	.short	0x0000


	//----- nvinfo : EIATTR_MAXREG_COUNT
	.align		4
        /*006c*/ 	.byte	0x03, 0x1b
        /*006e*/ 	.short	0x00ff


	//----- nvinfo : EIATTR_MERCURY_ISA_VERSION
	.align		4
        /*0070*/ 	.byte	0x03, 0x5f
        /*0072*/ 	.short	0x0101


	//----- nvinfo : EIATTR_VRC_CTA_INIT_COUNT
	.align		4
        /*0074*/ 	.byte	0x02, 0x4a
	.zero		1
	.zero		1


	//----- nvinfo : EIATTR_EXIT_INSTR_OFFSETS
	.align		4
        /*0078*/ 	.byte	0x04, 0x1c
        /*007a*/ 	.short	(.L_103 - .L_102)


	//   ....[0]....
.L_102:
        /*007c*/ 	.word	0x000000d0


	//   ....[1]....
        /*0080*/ 	.word	0x000008f0


	//----- nvinfo : EIATTR_CBANK_PARAM_SIZE
	.align		4
.L_103:
        /*0084*/ 	.byte	0x03, 0x19
        /*0086*/ 	.short	0x0024


	//----- nvinfo : EIATTR_PARAM_CBANK
	.align		4
        /*0088*/ 	.byte	0x04, 0x0a
        /*008a*/ 	.short	(.L_105 - .L_104)
	.align		4
.L_104:
        /*008c*/ 	.word	index@(.nv.constant0._Z18matmul_cuda_kernelPKfS0_Pfiii)
        /*0090*/ 	.short	0x0380
        /*0092*/ 	.short	0x0024


	//----- nvinfo : EIATTR_SW_WAR
	.align		4
.L_105:
        /*0094*/ 	.byte	0x04, 0x36
        /*0096*/ 	.short	(.L_107 - .L_106)
.L_106:
        /*0098*/ 	.word	0x00000008
.L_107:


//--------------------- .nv.info._Z21compare_arrays_kernelPKfS0_Pffi --------------------------
	.section	.nv.info._Z21compare_arrays_kernelPKfS0_Pffi,"",@"SHT_CUDA_INFO"
	.sectionflags	@""
	.align	4


	//----- nvinfo : EIATTR_CUDA_API_VERSION
	.align		4
        /*0000*/ 	.byte	0x04, 0x37
        /*0002*/ 	.short	(.L_109 - .L_108)
.L_108:
        /*0004*/ 	.word	0x00000082


	//----- nvinfo : EIATTR_KPARAM_INFO
	.align		4
.L_109:
        /*0008*/ 	.byte	0x04, 0x17
        /*000a*/ 	.short	(.L_111 - .L_110)
.L_110:
        /*000c*/ 	.word	0x00000000
        /*0010*/ 	.short	0x0004
        /*0012*/ 	.short	0x001c
        /*0014*/ 	.byte	0x00, 0xf0, 0x11, 0x00


	//----- nvinfo : EIATTR_KPARAM_INFO
	.align		4
.L_111:
        /*0018*/ 	.byte	0x04, 0x17
        /*001a*/ 	.short	(.L_113 - .L_112)
.L_112:
        /*001c*/ 	.word	0x00000000
        /*0020*/ 	.short	0x0003
        /*0022*/ 	.short	0x0018
        /*0024*/ 	.byte	0x00, 0xf0, 0x11, 0x00


	//----- nvinfo : EIATTR_KPARAM_INFO
	.align		4
.L_113:
        /*0028*/ 	.byte	0x04, 0x17
        /*002a*/ 	.short	(.L_115 - .L_114)
.L_114:
        /*002c*/ 	.word	0x00000000
        /*0030*/ 	.short	0x0002
        /*0032*/ 	.short	0x0010
        /*0034*/ 	.byte	0x00, 0xf5, 0x21, 0x00


	//----- nvinfo : EIATTR_KPARAM_INFO
	.align		4
.L_115:
        /*0038*/ 	.byte	0x04, 0x17
        /*003a*/ 	.short	(.L_117 - .L_116)
.L_116:
        /*003c*/ 	.word	0x00000000
        /*0040*/ 	.short	0x0001
        /*0042*/ 	.short	0x0008
        /*0044*/ 	.byte	0x00, 0xf5, 0x21, 0x00


	//----- nvinfo : EIATTR_KPARAM_INFO
	.align		4
.L_117:
        /*0048*/ 	.byte	0x04, 0x17
        /*004a*/ 	.short	(.L_119 - .L_118)
.L_118:
        /*004c*/ 	.word	0x00000000
        /*0050*/ 	.short	0x0000
        /*0052*/ 	.short	0x0000
        /*0054*/ 	.byte	0x00, 0xf5, 0x21, 0x00


	//----- nvinfo : EIATTR_SPARSE_MMA_MASK
	.align		4
.L_119:
        /*0058*/ 	.byte	0x03, 0x50
        /*005a*/ 	.short	0x0000


	//----- nvinfo : EIATTR_MAXREG_COUNT
	.align		4
        /*005c*/ 	.byte	0x03, 0x1b
        /*005e*/ 	.short	0x00ff


	//----- nvinfo : EIATTR_MERCURY_ISA_VERSION
	.align		4
        /*0060*/ 	.byte	0x03, 0x5f
        /*0062*/ 	.short	0x0101


	//----- nvinfo : EIATTR_VRC_CTA_INIT_COUNT
	.align		4
        /*0064*/ 	.byte	0x02, 0x4a
	.zero		1
	.zero		1


	//----- nvinfo : EIATTR_EXIT_INSTR_OFFSETS
	.align		4
        /*0068*/ 	.byte	0x04, 0x1c
        /*006a*/ 	.short	(.L_121 - .L_120)


	//   ....[0]....
.L_120:
        /*006c*/ 	.word	0x00000070


	//   ....[1]....
        /*0070*/ 	.word	0x00000120


	//   ....[2]....
        /*0074*/ 	.word	0x00000160


	//----- nvinfo : EIATTR_CBANK_PARAM_SIZE
	.align		4
.L_121:
        /*0078*/ 	.byte	0x03, 0x19
        /*007a*/ 	.short	0x0020


	//----- nvinfo : EIATTR_PARAM_CBANK
	.align		4
        /*007c*/ 	.byte	0x04, 0x0a
        /*007e*/ 	.short	(.L_123 - .L_122)
	.align		4
.L_122:
        /*0080*/ 	.word	index@(.nv.constant0._Z21compare_arrays_kernelPKfS0_Pffi)
        /*0084*/ 	.short	0x0380
        /*0086*/ 	.short	0x0020


	//----- nvinfo : EIATTR_SW_WAR
	.align		4
.L_123:
        /*0088*/ 	.byte	0x04, 0x36
        /*008a*/ 	.short	(.L_125 - .L_124)
.L_124:
        /*008c*/ 	.word	0x00000008
.L_125:


//--------------------- .nv.info._Z16pow_const_kernelPKffPfi --------------------------
	.section	.nv.info._Z16pow_const_kernelPKffPfi,"",@"SHT_CUDA_INFO"
	.sectionflags	@""
	.align	4


	//----- nvinfo : EIATTR_CUDA_API_VERSION
	.align		4
        /*0000*/ 	.byte	0x04, 0x37
        /*0002*/ 	.short	(.L_127 - .L_126)
.L_126:
        /*0004*/ 	.word	0x00000082


	//----- nvinfo : EIATTR_KPARAM_INFO
	.align		4
.L_127:
        /*0008*/ 	.byte	0x04, 0x17
        /*000a*/ 	.short	(.L_129 - .L_128)
.L_128:
        /*000c*/ 	.word	0x00000000
        /*0010*/ 	.short	0x0003
        /*0012*/ 	.short	0x0018
        /*0014*/ 	.byte	0x00, 0xf0, 0x11, 0x00


	//----- nvinfo : EIATTR_KPARAM_INFO
	.align		4
.L_129:
        /*0018*/ 	.byte	0x04, 0x17
        /*001a*/ 	.short	(.L_131 - .L_130)
.L_130:
        /*001c*/ 	.word	0x00000000
        /*0020*/ 	.short	0x0002
        /*0022*/ 	.short	0x0010
        /*0024*/ 	.byte	0x00, 0xf5, 0x21, 0x00


	//----- nvinfo : EIATTR_KPARAM_INFO
	.align		4
.L_131:
        /*0028*/ 	.byte	0x04, 0x17
        /*002a*/ 	.short	(.L_133 - .L_132)
.L_132:
        /*002c*/ 	.word	0x00000000
        /*0030*/ 	.short	0x0001
        /*0032*/ 	.short	0x0008
        /*0034*/ 	.byte	0x00, 0xf0, 0x11, 0x00


	//----- nvinfo : EIATTR_KPARAM_INFO
	.align		4
.L_133:
        /*0038*/ 	.byte	0x04, 0x17
        /*003a*/ 	.short	(.L_135 - .L_134)
.L_134:
        /*003c*/ 	.word	0x00000000
        /*0040*/ 	.short	0x0000
        /*0042*/ 	.short	0x0000
        /*0044*/ 	.byte	0x00, 0xf5, 0x21, 0x00


	//----- nvinfo : EIATTR_SPARSE_MMA_MASK
	.align		4
.L_135:
        /*0048*/ 	.byte	0x03, 0x50
        /*004a*/ 	.short	0x0000


	//----- nvinfo : EIATTR_MAXREG_COUNT
	.align		4
        /*004c*/ 	.byte	0x03, 0x1b
        /*004e*/ 	.short	0x00ff


	//----- nvinfo : EIATTR_MERCURY_ISA_VERSION
	.align		4
        /*0050*/ 	.byte	0x03, 0x5f
        /*0052*/ 	.short	0x0101


	//----- nvinfo : EIATTR_VRC_CTA_INIT_COUNT
	.align		4
        /*0054*/ 	.byte	0x02, 0x4a
	.zero		1
	.zero		1


	//----- nvinfo : EIATTR_EXIT_INSTR_OFFSETS
	.align		4
        /*0058*/ 	.byte	0x04, 0x1c
        /*005a*/ 	.short	(.L_137 - .L_136)


	//   ....[0]....
.L_136:
        /*005c*/ 	.word	0x00000070


	//   ....[1]....
        /*0060*/ 	.word	0x000006b0


	//----- nvinfo : EIATTR_CRS_STACK_SIZE
	.align		4
.L_137:
        /*0064*/ 	.byte	0x04, 0x1e
        /*0066*/ 	.short	(.L_139 - .L_138)
.L_138:
        /*0068*/ 	.word	0x00000000


	//----- nvinfo : EIATTR_CBANK_PARAM_SIZE
	.align		4
.L_139:
        /*006c*/ 	.byte	0x03, 0x19
        /*006e*/ 	.short	0x001c


	//----- nvinfo : EIATTR_PARAM_CBANK
	.align		4
        /*0070*/ 	.byte	0x04, 0x0a
        /*0072*/ 	.short	(.L_141 - .L_140)
	.align		4
.L_140:
        /*0074*/ 	.word	index@(.nv.constant0._Z16pow_const_kernelPKffPfi)
        /*0078*/ 	.short	0x0380
        /*007a*/ 	.short	0x001c


	//----- nvinfo : EIATTR_SW_WAR
	.align		4
.L_141:
        /*007c*/ 	.byte	0x04, 0x36
        /*007e*/ 	.short	(.L_143 - .L_142)
.L_142:
        /*0080*/ 	.word	0x00000008
.L_143:


//--------------------- .nv.info._Z10pow_kernelPKfS0_Pfi --------------------------
	.section	.nv.info._Z10pow_kernelPKfS0_Pfi,"",@"SHT_CUDA_INFO"
	.sectionflags	@""
	.align	4


	//----- nvinfo : EIATTR_CUDA_API_VERSION
	.align		4
        /*0000*/ 	.byte	0x04, 0x37
        /*0002*/ 	.short	(.L_145 - .L_144)
.L_144:
        /*0004*/ 	.word	0x00000082


	//----- nvinfo : EIATTR_KPARAM_INFO
	.align		4
.L_145:
        /*0008*/ 	.byte	0x04, 0x17
        /*000a*/ 	.short	(.L_147 - .L_146)
.L_146:
        /*000c*/ 	.word	0x00000000
        /*0010*/ 	.short	0x0003
        /*0012*/ 	.short	0x0018
        /*0014*/ 	.byte	0x00, 0xf0, 0x11, 0x00


	//----- nvinfo : EIATTR_KPARAM_INFO
	.align		4
.L_147:
        /*0018*/ 	.byte	0x04, 0x17
        /*001a*/ 	.short	(.L_149 - .L_148)
.L_148:
        /*001c*/ 	.word	0x00000000
        /*0020*/ 	.short	0x0002
        /*0022*/ 	.short	0x0010
        /*0024*/ 	.byte	0x00, 0xf5, 0x21, 0x00


	//----- nvinfo : EIATTR_KPARAM_INFO
	.align		4
.L_149:
        /*0028*/ 	.byte	0x04, 0x17
        /*002a*/ 	.short	(.L_151 - .L_150)
.L_150:
        /*002c*/ 	.word	0x00000000
        /*0030*/ 	.short	0x0001
        /*0032*/ 	.short	0x0008
        /*0034*/ 	.byte	0x00, 0xf5, 0x21, 0x00


	//----- nvinfo : EIATTR_KPARAM_INFO
	.align		4
.L_151:
        /*0038*/ 	.byte	0x04, 0x17
        /*003a*/ 	.short	(.L_153 - .L_152)
.L_152:
        /*003c*/ 	.word	0x00000000
        /*0040*/ 	.short	0x0000
        /*0042*/ 	.short	0x0000
        /*0044*/ 	.byte	0x00, 0xf5, 0x21, 0x00


	//----- nvinfo : EIATTR_SPARSE_MMA_MASK
	.align		4
.L_153:
        /*0048*/ 	.byte	0x03, 0x50
        /*004a*/ 	.short	0x0000


	//----- nvinfo : EIATTR_MAXREG_COUNT
	.align		4
        /*004c*/ 	.byte	0x03, 0x1b
        /*004e*/ 	.short	0x00ff


	//----- nvinfo : EIATTR_MERCURY_ISA_VERSION
	.align		4
        /*0050*/ 	.byte	0x03, 0x5f
        /*0052*/ 	.short	0x0101


	//----- nvinfo : EIATTR_VRC_CTA_INIT_COUNT
	.align		4
        /*0054*/ 	.byte	0x02, 0x4a
	.zero		1
	.zero		1


	//----- nvinfo : EIATTR_EXIT_INSTR_OFFSETS
	.align		4
        /*0058*/ 	.byte	0x04, 0x1c
        /*005a*/ 	.short	(.L_155 - .L_154)


	//   ....[0]....
.L_154:
        /*005c*/ 	.word	0x00000070


	//   ....[1]....
        /*0060*/ 	.word	0x000006c0


	//----- nvinfo : EIATTR_CRS_STACK_SIZE
	.align		4
.L_155:
        /*0064*/ 	.byte	0x04, 0x1e
        /*0066*/ 	.short	(.L_157 - .L_156)
.L_156:
        /*0068*/ 	.word	0x00000000


	//----- nvinfo : EIATTR_CBANK_PARAM_SIZE
	.align		4
.L_157:
        /*006c*/ 	.byte	0x03, 0x19
        /*006e*/ 	.short	0x001c


	//----- nvinfo : EIATTR_PARAM_CBANK
	.align		4
        /*0070*/ 	.byte	0x04, 0x0a
        /*0072*/ 	.short	(.L_159 - .L_158)
	.align		4
.L_158:
        /*0074*/ 	.word	index@(.nv.constant0._Z10pow_kernelPKfS0_Pfi)
        /*0078*/ 	.short	0x0380
        /*007a*/ 	.short	0x001c


	//----- nvinfo : EIATTR_SW_WAR
	.align		4
.L_159:
        /*007c*/ 	.byte	0x04, 0x36
        /*007e*/ 	.short	(.L_161 - .L_160)
.L_160:
        /*0080*/ 	.word	0x00000008
.L_161:


//--------------------- .nv.info._Z10div_kernelPKfS0_Pfi --------------------------
	.section	.nv.info._Z10div_kernelPKfS0_Pfi,"",@"SHT_CUDA_INFO"
	.sectionflags	@""
	.align	4


	//----- nvinfo : EIATTR_CUDA_API_VERSION
	.align		4
        /*0000*/ 	.byte	0x04, 0x37
        /*0002*/ 	.short	(.L_163 - .L_162)
.L_162:
        /*0004*/ 	.word	0x00000082


	//----- nvinfo : EIATTR_KPARAM_INFO
	.align		4
.L_163:
        /*0008*/ 	.byte	0x04, 0x17
        /*000a*/ 	.short	(.L_165 - .L_164)
.L_164:
        /*000c*/ 	.word	0x00000000
        /*0010*/ 	.short	0x0003
        /*0012*/ 	.short	0x0018
        /*0014*/ 	.byte	0x00, 0xf0, 0x11, 0x00


	//----- nvinfo : EIATTR_KPARAM_INFO
	.align		4
.L_165:
        /*0018*/ 	.byte	0x04, 0x17
        /*001a*/ 	.short	(.L_167 - .L_166)
.L_166:
        /*001c*/ 	.word	0x00000000
        /*0020*/ 	.short	0x0002
        /*0022*/ 	.short	0x0010
        /*0024*/ 	.byte	0x00, 0xf5, 0x21, 0x00


	//----- nvinfo : EIATTR_KPARAM_INFO
	.align		4
.L_167:
        /*0028*/ 	.byte	0x04, 0x17
        /*002a*/ 	.short	(.L_169 - .L_168)
.L_168:
        /*002c*/ 	.word	0x00000000
        /*0030*/ 	.short	0x0001
        /*0032*/ 	.short	0x0008
        /*0034*/ 	.byte	0x00, 0xf5, 0x21, 0x00


	//----- nvinfo : EIATTR_KPARAM_INFO
	.align		4
.L_169:
        /*0038*/ 	.byte	0x04, 0x17
        /*003a*/ 	.short	(.L_171 - .L_170)
.L_170:
        /*003c*/ 	.word	0x00000000
        /*0040*/ 	.short	0x0000
        /*0042*/ 	.short	0x0000
        /*0044*/ 	.byte	0x00, 0xf5, 0x21, 0x00


	//----- nvinfo : EIATTR_SPARSE_MMA_MASK
	.align		4
.L_171:
        /*0048*/ 	.byte	0x03, 0x50
        /*004a*/ 	.short	0x0000


	//----- nvinfo : EIATTR_MAXREG_COUNT
	.align		4
        /*004c*/ 	.byte	0x03, 0x1b
        /*004e*/ 	.short	0x00ff


	//----- nvinfo : EIATTR_MERCURY_ISA_VERSION
	.align		4
        /*0050*/ 	.byte	0x03, 0x5f
        /*0052*/ 	.short	0x0101


	//----- nvinfo : EIATTR_VRC_CTA_INIT_COUNT
	.align		4
        /*0054*/ 	.byte	0x02, 0x4a
	.zero		1
	.zero		1


	//----- nvinfo : EIATTR_EXIT_INSTR_OFFSETS
	.align		4
        /*0058*/ 	.byte	0x04, 0x1c
        /*005a*/ 	.short	(.L_173 - .L_172)


	//   ....[0]....
.L_172:
        /*005c*/ 	.word	0x00000070


	//   ....[1]....
        /*0060*/ 	.word	0x000001f0


	//----- nvinfo : EIATTR_CRS_STACK_SIZE
	.align		4
.L_173:
        /*0064*/ 	.byte	0x04, 0x1e
        /*0066*/ 	.short	(.L_175 - .L_174)
.L_174:
        /*0068*/ 	.word	0x00000000


	//----- nvinfo : EIATTR_CBANK_PARAM_SIZE
	.align		4
.L_175:
        /*006c*/ 	.byte	0x03, 0x19
        /*006e*/ 	.short	0x001c


	//----- nvinfo : EIATTR_PARAM_CBANK
	.align		4
        /*0070*/ 	.byte	0x04, 0x0a
        /*0072*/ 	.short	(.L_177 - .L_176)
	.align		4
.L_176:
        /*0074*/ 	.word	index@(.nv.constant0._Z10div_kernelPKfS0_Pfi)
        /*0078*/ 	.short	0x0380
        /*007a*/ 	.short	0x001c


	//----- nvinfo : EIATTR_SW_WAR
	.align		4
.L_177:
        /*007c*/ 	.byte	0x04, 0x36
        /*007e*/ 	.short	(.L_179 - .L_178)
.L_178:
        /*0080*/ 	.word	0x00000008
.L_179:


//--------------------- .nv.info._Z10mul_kernelPKfS0_Pfi --------------------------
	.section	.nv.info._Z10mul_kernelPKfS0_Pfi,"",@"SHT_CUDA_INFO"
	.sectionflags	@""
	.align	4


	//----- nvinfo : EIATTR_CUDA_API_VERSION
	.align		4
        /*0000*/ 	.byte	0x04, 0x37
        /*0002*/ 	.short	(.L_181 - .L_180)
.L_180:
        /*0004*/ 	.word	0x00000082


	//----- nvinfo : EIATTR_KPARAM_INFO
	.align		4
.L_181:
        /*0008*/ 	.byte	0x04, 0x17
        /*000a*/ 	.short	(.L_183 - .L_182)
.L_182:
        /*000c*/ 	.word	0x00000000
        /*0010*/ 	.short	0x0003
        /*0012*/ 	.short	0x0018
        /*0014*/ 	.byte	0x00, 0xf0, 0x11, 0x00


	//----- nvinfo : EIATTR_KPARAM_INFO
	.align		4
.L_183:
        /*0018*/ 	.byte	0x04, 0x17
        /*001a*/ 	.short	(.L_185 - .L_184)
.L_184:
        /*001c*/ 	.word	0x00000000
        /*0020*/ 	.short	0x0002
        /*0022*/ 	.short	0x0010
        /*0024*/ 	.byte	0x00, 0xf5, 0x21, 0x00


	//----- nvinfo : EIATTR_KPARAM_INFO
	.align		4
.L_185:
        /*0028*/ 	.byte	0x04, 0x17
        /*002a*/ 	.short	(.L_187 - .L_186)
.L_186:
        /*002c*/ 	.word	0x00000000
        /*0030*/ 	.short	0x0001
        /*0032*/ 	.short	0x0008
        /*0034*/ 	.byte	0x00, 0xf5, 0x21, 0x00


	//----- nvinfo : EIATTR_KPARAM_INFO
	.align		4
.L_187:
        /*0038*/ 	.byte	0x04, 0x17
        /*003a*/ 	.short	(.L_189 - .L_188)
.L_188:
        /*003c*/ 	.word	0x00000000
        /*0040*/ 	.short	0x0000
        /*0042*/ 	.short	0x0000
        /*0044*/ 	.byte	0x00, 0xf5, 0x21, 0x00


	//----- nvinfo : EIATTR_SPARSE_MMA_MASK
	.align		4
.L_189:
        /*0048*/ 	.byte	0x03, 0x50
        /*004a*/ 	.short	0x0000


	//----- nvinfo : EIATTR_MAXREG_COUNT
	.align		4
        /*004c*/ 	.byte	0x03, 0x1b
        /*004e*/ 	.short	0x00ff


	//----- nvinfo : EIATTR_MERCURY_ISA_VERSION
	.align		4
        /*0050*/ 	.byte	0x03, 0x5f
        /*0052*/ 	.short	0x0101


	//----- nvinfo : EIATTR_VRC_CTA_INIT_COUNT
	.align		4
        /*0054*/ 	.byte	0x02, 0x4a
	.zero		1
	.zero		1


	//----- nvinfo : EIATTR_EXIT_INSTR_OFFSETS
	.align		4
        /*0058*/ 	.byte	0x04, 0x1c
        /*005a*/ 	.short	(.L_191 - .L_190)


	//   ....[0]....
.L_190:
        /*005c*/ 	.word	0x00000070


	//   ....[1]....
        /*0060*/ 	.word	0x00000130


	//----- nvinfo : EIATTR_CBANK_PARAM_SIZE
	.align		4
.L_191:
        /*0064*/ 	.byte	0x03, 0x19
        /*0066*/ 	.short	0x001c


	//----- nvinfo : EIATTR_PARAM_CBANK
	.align		4
        /*0068*/ 	.byte	0x04, 0x0a
        /*006a*/ 	.short	(.L_193 - .L_192)
	.align		4
.L_192:
        /*006c*/ 	.word	index@(.nv.constant0._Z10mul_kernelPKfS0_Pfi)
        /*0070*/ 	.short	0x0380
        /*0072*/ 	.short	0x001c


	//----- nvinfo : EIATTR_SW_WAR
	.align		4
.L_193:
        /*0074*/ 	.byte	0x04, 0x36
        /*0076*/ 	.short	(.L_195 - .L_194)
.L_194:
        /*0078*/ 	.word	0x00000008
.L_195:


//--------------------- .nv.info._Z10sub_kernelPKfS0_Pfi --------------------------
	.section	.nv.info._Z10sub_kernelPKfS0_Pfi,"",@"SHT_CUDA_INFO"
	.sectionflags	@""
	.align	4


	//----- nvinfo : EIATTR_CUDA_API_VERSION
	.align		4
        /*0000*/ 	.byte	0x04, 0x37
        /*0002*/ 	.short	(.L_197 - .L_196)
.L_196:
        /*0004*/ 	.word	0x00000082


	//----- nvinfo : EIATTR_KPARAM_INFO
	.align		4
.L_197:
        /*0008*/ 	.byte	0x04, 0x17
        /*000a*/ 	.short	(.L_199 - .L_198)
.L_198:
        /*000c*/ 	.word	0x00000000
        /*0010*/ 	.short	0x0003
        /*0012*/ 	.short	0x0018
        /*0014*/ 	.byte	0x00, 0xf0, 0x11, 0x00


	//----- nvinfo : EIATTR_KPARAM_INFO
	.align		4
.L_199:
        /*0018*/ 	.byte	0x04, 0x17
        /*001a*/ 	.short	(.L_201 - .L_200)
.L_200:
        /*001c*/ 	.word	0x00000000
        /*0020*/ 	.short	0x0002
        /*0022*/ 	.short	0x0010
        /*0024*/ 	.byte	0x00, 0xf5, 0x21, 0x00


	//----- nvinfo : EIATTR_KPARAM_INFO
	.align		4
.L_201:
        /*0028*/ 	.byte	0x04, 0x17
        /*002a*/ 	.short	(.L_203 - .L_202)
.L_202:
        /*002c*/ 	.word	0x00000000
        /*0030*/ 	.short	0x0001
        /*0032*/ 	.short	0x0008
        /*0034*/ 	.byte	0x00, 0xf5, 0x21, 0x00


	//----- nvinfo : EIATTR_KPARAM_INFO
	.align		4
.L_203:
        /*0038*/ 	.byte	0x04, 0x17
        /*003a*/ 	.short	(.L_205 - .L_204)
.L_204:
        /*003c*/ 	.word	0x00000000
        /*0040*/ 	.short	0x0000
        /*0042*/ 	.short	0x0000
        /*0044*/ 	.byte	0x00, 0xf5, 0x21, 0x00


	//----- nvinfo : EIATTR_SPARSE_MMA_MASK
	.align		4
.L_205:
        /*0048*/ 	.byte	0x03, 0x50
        /*004a*/ 	.short	0x0000


	//----- nvinfo : EIATTR_MAXREG_COUNT
	.align		4
        /*004c*/ 	.byte	0x03, 0x1b
        /*004e*/ 	.short	0x00ff


	//----- nvinfo : EIATTR_MERCURY_ISA_VERSION
	.align		4
        /*0050*/ 	.byte	0x03, 0x5f
        /*0052*/ 	.short	0x0101


	//----- nvinfo : EIATTR_VRC_CTA_INIT_COUNT
	.align		4
        /*0054*/ 	.byte	0x02, 0x4a
	.zero		1
	.zero		1


	//----- nvinfo : EIATTR_EXIT_INSTR_OFFSETS
	.align		4
        /*0058*/ 	.byte	0x04, 0x1c
        /*005a*/ 	.short	(.L_207 - .L_206)


	//   ....[0]....
.L_206:
        /*005c*/ 	.word	0x00000070


	//   ....[1]....
        /*0060*/ 	.word	0x00000130


	//----- nvinfo : EIATTR_CBANK_PARAM_SIZE
	.align		4
.L_207:
        /*0064*/ 	.byte	0x03, 0x19
        /*0066*/ 	.short	0x001c


	//----- nvinfo : EIATTR_PARAM_CBANK
	.align		4
        /*0068*/ 	.byte	0x04, 0x0a
        /*006a*/ 	.short	(.L_209 - .L_208)
	.align		4
.L_208:
        /*006c*/ 	.word	index@(.nv.constant0._Z10sub_kernelPKfS0_Pfi)
        /*0070*/ 	.short	0x0380
        /*0072*/ 	.short	0x001c


	//----- nvinfo : EIATTR_SW_WAR
	.align		4
.L_209:
        /*0074*/ 	.byte	0x04, 0x36
        /*0076*/ 	.short	(.L_211 - .L_210)
.L_210:
        /*0078*/ 	.word	0x00000008
.L_211:


//--------------------- .nv.info._Z10add_kernelPKfS0_Pfi --------------------------
	.section	.nv.info._Z10add_kernelPKfS0_Pfi,"",@"SHT_CUDA_INFO"
	.sectionflags	@""
	.align	4


	//----- nvinfo : EIATTR_CUDA_API_VERSION
	.align		4
        /*0000*/ 	.byte	0x04, 0x37
        /*0002*/ 	.short	(.L_213 - .L_212)
.L_212:
        /*0004*/ 	.word	0x00000082


	//----- nvinfo : EIATTR_KPARAM_INFO
	.align		4
.L_213:
        /*0008*/ 	.byte	0x04, 0x17
        /*000a*/ 	.short	(.L_215 - .L_214)
.L_214:
        /*000c*/ 	.word	0x00000000
        /*0010*/ 	.short	0x0003
        /*0012*/ 	.short	0x0018
        /*0014*/ 	.byte	0x00, 0xf0, 0x11, 0x00


	//----- nvinfo : EIATTR_KPARAM_INFO
	.align		4
.L_215:
        /*0018*/ 	.byte	0x04, 0x17
        /*001a*/ 	.short	(.L_217 - .L_216)
.L_216:
        /*001c*/ 	.word	0x00000000
        /*0020*/ 	.short	0x0002
        /*0022*/ 	.short	0x0010
        /*0024*/ 	.byte	0x00, 0xf5, 0x21, 0x00


	//----- nvinfo : EIATTR_KPARAM_INFO
	.align		4
.L_217:
        /*0028*/ 	.byte	0x04, 0x17
        /*002a*/ 	.short	(.L_219 - .L_218)
.L_218:
        /*002c*/ 	.word	0x00000000
        /*0030*/ 	.short	0x0001
        /*0032*/ 	.short	0x0008
        /*0034*/ 	.byte	0x00, 0xf5, 0x21, 0x00


	//----- nvinfo : EIATTR_KPARAM_INFO
	.align		4
.L_219:
        /*0038*/ 	.byte	0x04, 0x17
        /*003a*/ 	.short	(.L_221 - .L_220)
.L_220:
        /*003c*/ 	.word	0x00000000
        /*0040*/ 	.short	0x0000
        /*0042*/ 	.short	0x0000
        /*0044*/ 	.byte	0x00, 0xf5, 0x21, 0x00


	//----- nvinfo : EIATTR_SPARSE_MMA_MASK
	.align		4
.L_221:
        /*0048*/ 	.byte	0x03, 0x50
        /*004a*/ 	.short	0x0000


	//----- nvinfo : EIATTR_MAXREG_COUNT
	.align		4
        /*004c*/ 	.byte	0x03, 0x1b
        /*004e*/ 	.short	0x00ff


	//----- nvinfo : EIATTR_MERCURY_ISA_VERSION
	.align		4
        /*0050*/ 	.byte	0x03, 0x5f
        /*0052*/ 	.short	0x0101


	//----- nvinfo : EIATTR_VRC_CTA_INIT_COUNT
	.align		4
        /*0054*/ 	.byte	0x02, 0x4a
	.zero		1
	.zero		1


	//----- nvinfo : EIATTR_EXIT_INSTR_OFFSETS
	.align		4
        /*0058*/ 	.byte	0x04, 0x1c
        /*005a*/ 	.short	(.L_223 - .L_222)


	//   ....[0]....
.L_222:
        /*005c*/ 	.word	0x00000070


	//   ....[1]....
        /*0060*/ 	.word	0x00000130


	//----- nvinfo : EIATTR_CBANK_PARAM_SIZE
	.align		4
.L_223:
        /*0064*/ 	.byte	0x03, 0x19
        /*0066*/ 	.short	0x001c


	//----- nvinfo : EIATTR_PARAM_CBANK
	.align		4
        /*0068*/ 	.byte	0x04, 0x0a
        /*006a*/ 	.short	(.L_225 - .L_224)
	.align		4
.L_224:
        /*006c*/ 	.word	index@(.nv.constant0._Z10add_kernelPKfS0_Pfi)
        /*0070*/ 	.short	0x0380
        /*0072*/ 	.short	0x001c


	//----- nvinfo : EIATTR_SW_WAR
	.align		4
.L_225:
        /*0074*/ 	.byte	0x04, 0x36
        /*0076*/ 	.short	(.L_227 - .L_226)
.L_226:
        /*0078*/ 	.word	0x00000008
.L_227:


//--------------------- .nv.callgraph             --------------------------
	.section	.nv.callgraph,"",@"SHT_CUDA_CALLGRAPH"
	.align	4
	.sectionentsize	8
	.align		4
        /*0000*/ 	.word	0x00000000
	.align		4
        /*0004*/ 	.word	0xffffffff
	.align		4
        /*0008*/ 	.word	0x00000000
	.align		4
        /*000c*/ 	.word	0xfffffffe
	.align		4
        /*0010*/ 	.word	0x00000000
	.align		4
        /*0014*/ 	.word	0xfffffffd
	.align		4
        /*0018*/ 	.word	0x00000000
	.align		4
        /*001c*/ 	.word	0xfffffffc


//--------------------- .text._Z23matmul_deep_cuda_kernelPKfS0_Pfiiiiiiii --------------------------
	.section	.text._Z23matmul_deep_cuda_kernelPKfS0_Pfiiiiiiii,"ax",@progbits
	.align	128
        .global         _Z23matmul_deep_cuda_kernelPKfS0_Pfiiiiiiii
        .type           _Z23matmul_deep_cuda_kernelPKfS0_Pfiiiiiiii,@function
        .size           _Z23matmul_deep_cuda_kernelPKfS0_Pfiiiiiiii,(.L_x_61 - _Z23matmul_deep_cuda_kernelPKfS0_Pfiiiiiiii)
        .other          _Z23matmul_deep_cuda_kernelPKfS0_Pfiiiiiiii,@"STO_CUDA_ENTRY STV_DEFAULT"
_Z23matmul_deep_cuda_kernelPKfS0_Pfiiiiiiii:
.text._Z23matmul_deep_cuda_kernelPKfS0_Pfiiiiiiii:
[----:B------:R-:W-:Y:S08]  /*0000*/  LDC R1, c[0x0][0x37c] ;  /* 0x0000df00ff017b82 */ /* 0x000ff00000000800 */
[----:B------:R-:W0:Y:S08]  /*0010*/  LDC R0, c[0x0][0x3a8] ;  /* 0x0000ea00ff007b82 */ /* 0x000e300000000800 */
[----:B------:R-:W1:Y:S01]  /*0020*/  S2UR UR4, SR_CTAID.X ;  /* 0x00000000000479c3 */ /* 0x000e620000002500 */
[----:B0-----:R-:W-:-:S13]  /*0030*/  ISETP.GE.AND P0, PT, R0, 0x1, PT ;  /* 0x000000010000780c */ /* 0x001fda0003f06270 */
[----:B-1----:R-:W-:Y:S05]  /*0040*/  @!P0 EXIT ;  /* 0x000000000000894d */ /* 0x002fea0003800000 */
[----:B------:R-:W0:Y:S01]  /*0050*/  LDC.64 R6, c[0x0][0x3a0] ;  /* 0x0000e800ff067b82 */ /* 0x000e220000000a00 */
[----:B------:R-:W1:Y:S01]  /*0060*/  S2R R4, SR_TID.Y ;  /* 0x0000000000047919 */ /* 0x000e620000002200 */
[----:B------:R-:W2:Y:S06]  /*0070*/  S2R R5, SR_CTAID.Y ;  /* 0x0000000000057919 */ /* 0x000eac0000002600 */
[----:B------:R-:W3:Y:S01]  /*0080*/  LDC R3, c[0x0][0x360] ;  /* 0x0000d800ff037b82 */ /* 0x000ee20000000800 */
[----:B------:R-:W4:Y:S01]  /*0090*/  S2R R0, SR_TID.X ;  /* 0x0000000000007919 */ /* 0x000f220000002100 */
[----:B------:R-:W0:Y:S02]  /*00a0*/  LDCU UR5, c[0x0][0x364] ;  /* 0x00006c80ff0577ac */ /* 0x000e240008000800 */
[----:B0-----:R-:W-:-:S13]  /*00b0*/  ISETP.GE.AND P0, PT, R7, 0x1, PT ;  /* 0x000000010700780c */ /* 0x001fda0003f06270 */
[----:B-1234-:R-:W-:Y:S05]  /*00c0*/  @!P0 EXIT ;  /* 0x000000000000894d */ /* 0x01efea0003800000 */
[----:B------:R-:W0:Y:S01]  /*00d0*/  LDC R9, c[0x0][0x39c] ;  /* 0x0000e700ff097b82 */ /* 0x000e220000000800 */
[----:B------:R-:W1:Y:S01]  /*00e0*/  LDCU UR6, c[0x0][0x398] ;  /* 0x00007300ff0677ac */ /* 0x000e620008000800 */
[----:B------:R-:W-:Y:S02]  /*00f0*/  IMAD R4, R5, UR5, R4 ;  /* 0x0000000505047c24 */ /* 0x000fe4000f8e0204 */
[----:B------:R-:W-:Y:S01]  /*0100*/  IMAD R3, R3, UR4, R0 ;  /* 0x0000000403037c24 */ /* 0x000fe2000f8e0200 */
[----:B------:R-:W2:Y:S03]  /*0110*/  LDCU.64 UR10, c[0x0][0x358] ;  /* 0x00006b00ff0a77ac */ /* 0x000ea60008000a00 */
[C---:B------:R-:W-:Y:S01]  /*0120*/  IMAD R0, R4.reuse, R6, R3 ;  /* 0x0000000604007224 */ /* 0x040fe200078e0203 */
[----:B-1----:R-:W-:-:S04]  /*0130*/  ISETP.GE.AND P1, PT, R4, UR6, PT ;  /* 0x0000000604007c0c */ /* 0x002fc8000bf26270 */
[----:B------:R-:W-:Y:S02]  /*0140*/  ISETP.GE.OR P1, PT, R3, R6, P1 ;  /* 0x000000060300720c */ /* 0x000fe40000f26670 */
[----:B0-----:R-:W-:-:S13]  /*0150*/  ISETP.GT.AND P0, PT, R9, RZ, PT ;  /* 0x000000ff0900720c */ /* 0x001fda0003f04270 */
[----:B--2---:R-:W-:Y:S05]  /*0160*/  @P0 BRA `(.L_x_0) ;  /* 0x0000000800b40947 */ /* 0x004fea0003800000 */
[C---:B------:R-:W-:Y:S01]  /*0170*/  LOP3.LUT R14, R7.reuse, 0x3, RZ, 0xc0, !PT ;  /* 0x00000003070e7812 */ /* 0x040fe200078ec0ff */
[----:B------:R-:W-:Y:S01]  /*0180*/  UMOV UR4, URZ ;  /* 0x000000ff00047c82 */ /* 0x000fe20008000000 */
[----:B------:R-:W-:Y:S02]  /*0190*/  LOP3.LUT R2, R7, 0x7ffffffc, RZ, 0xc0, !PT ;  /* 0x7ffffffc07027812 */ /* 0x000fe400078ec0ff */
[----:B------:R-:W-:-:S13]  /*01a0*/  ISETP.EQ.OR P2, PT, R14, 0x2, P1 ;  /* 0x000000020e00780c */ /* 0x000fda0000f42670 */
.L_x_21:
[----:B0-----:R-:W0:Y:S01]  /*01b0*/  LDCU UR5, c[0x0][0x3a4] ;  /* 0x00007480ff0577ac */ /* 0x001e220008000800 */
[----:B------:R-:W-:Y:S01]  /*01c0*/  HFMA2 R8, -RZ, RZ, 0, 0 ;  /* 0x00000000ff087431 */ /* 0x000fe200000001ff */
[----:B-1----:R-:W1:Y:S01]  /*01d0*/  LDCU UR6, c[0x0][0x3a8] ;  /* 0x00007500ff0677ac */ /* 0x002e620008000800 */
[----:B------:R-:W-:Y:S01]  /*01e0*/  UMOV UR7, UR4 ;  /* 0x0000000400077c82 */ /* 0x000fe20008000000 */
[----:B------:R-:W-:Y:S02]  /*01f0*/  UIADD3 UR4, UPT, UPT, UR4, 0x1, URZ ;  /* 0x0000000104047890 */ /* 0x000fe4000fffe0ff */
[----:B0-----:R-:W-:Y:S02]  /*0200*/  UISETP.GE.U32.AND UP0, UPT, UR5, 0x4, UPT ;  /* 0x000000040500788c */ /* 0x001fe4000bf06070 */
[----:B-1----:R-:W-:-:S07]  /*0210*/  UISETP.NE.AND UP1, UPT, UR4, UR6, UPT ;  /* 0x000000060400728c */ /* 0x002fce000bf25270 */
[----:B--234-:R-:W-:Y:S05]  /*0220*/  BRA.U !UP0, `(.L_x_1) ;  /* 0x0000000908107547 */ /* 0x01cfea000b800000 */
[----:B------:R-:W0:Y:S01]  /*0230*/  LDC R3, c[0x0][0x3b4] ;  /* 0x0000ed00ff037b82 */ /* 0x000e220000000800 */
[----:B------:R-:W-:Y:S01]  /*0240*/  ISETP.GT.AND P0, PT, R2, RZ, PT ;  /* 0x000000ff0200720c */ /* 0x000fe20003f04270 */
[----:B------:R-:W1:Y:S01]  /*0250*/  LDCU UR9, c[0x0][0x3a4] ;  /* 0x00007480ff0977ac */ /* 0x000e620008000800 */
[----:B------:R-:W-:-:S05]  /*0260*/  UMOV UR5, URZ ;  /* 0x000000ff00057c82 */ /* 0x000fca0008000000 */
[----:B------:R-:W2:Y:S06]  /*0270*/  LDC.64 R4, c[0x0][0x390] ;  /* 0x0000e400ff047b82 */ /* 0x000eac0000000a00 */
[----:B------:R-:W-:Y:S05]  /*0280*/  @!P0 BRA `(.L_x_2) ;  /* 0x0000000400b48947 */ /* 0x000fea0003800000 */
[----:B------:R-:W-:Y:S02]  /*0290*/  IADD3 R6, PT, PT, R2, -UR5, RZ ;  /* 0x8000000502067c10 */ /* 0x000fe4000fffe0ff */
[----:B------:R-:W-:Y:S02]  /*02a0*/  PLOP3.LUT P0, PT, PT, PT, PT, 0x80, 0x8 ;  /* 0x000000000008781c */ /* 0x000fe40003f0f070 */
[----:B------:R-:W-:-:S13]  /*02b0*/  ISETP.GT.AND P3, PT, R6, 0xc, PT ;  /* 0x0000000c0600780c */ /* 0x000fda0003f64270 */
[----:B------:R-:W-:Y:S05]  /*02c0*/  @!P3 BRA `(.L_x_3) ;  /* 0x000000040000b947 */ /* 0x000fea0003800000 */
[----:B------:R-:W3:Y:S01]  /*02d0*/  LDC R9, c[0x0][0x3b4] ;  /* 0x0000ed00ff097b82 */ /* 0x000ee20000000800 */
[----:B------:R-:W-:Y:S01]  /*02e0*/  PLOP3.LUT P0, PT, PT, PT, PT, 0x8, 0x80 ;  /* 0x000000000080781c */ /* 0x000fe20003f0e170 */
[----:B------:R-:W4:Y:S01]  /*02f0*/  LDCU UR8, c[0x0][0x3a4] ;  /* 0x00007480ff0877ac */ /* 0x000f220008000800 */
[----:B------:R-:W-:-:S05]  /*0300*/  IADD3 R8, PT, PT, R2, -0xc, RZ ;  /* 0xfffffff402087810 */ /* 0x000fca0007ffe0ff */
[----:B------:R-:W0:Y:S06]  /*0310*/  LDC.64 R6, c[0x0][0x390] ;  /* 0x0000e400ff067b82 */ /* 0x000e2c0000000a00 */
.L_x_12:
[----:B------:R-:W-:Y:S04]  /*0320*/  BSSY.RECONVERGENT B0, `(.L_x_4) ;  /* 0x000000c000007945 */ /* 0x000fe80003800200 */
[----:B01--4-:R-:W-:Y:S05]  /*0330*/  @P1 BRA `(.L_x_5) ;  /* 0x0000000000281947 */ /* 0x013fea0003800000 */
[----:B----4-:R-:W-:-:S06]  /*0340*/  UIMAD UR6, UR7, UR8, UR5 ;  /* 0x00000008070672a4 */ /* 0x010fcc000f8e0205 */
[----:B---3--:R-:W-:-:S04]  /*0350*/  IMAD R11, R9, UR6, R0 ;  /* 0x00000006090b7c24 */ /* 0x008fc8000f8e0200 */
[----:B0-----:R-:W-:-:S05]  /*0360*/  IMAD.WIDE R10, R11, 0x4, R6 ;  /* 0x000000040b0a7825 */ /* 0x001fca00078e0206 */
[----:B------:R0:W-:Y:S01]  /*0370*/  STG.E desc[UR10][R10.64], RZ ;  /* 0x000000ff0a007986 */ /* 0x0001e2000c10190a */
[----:B------:R-:W-:-:S05]  /*0380*/  IMAD.WIDE R12, R9, 0x4, R10 ;  /* 0x00000004090c7825 */ /* 0x000fca00078e020a */
[----:B------:R0:W-:Y:S01]  /*0390*/  STG.E desc[UR10][R12.64], RZ ;  /* 0x000000ff0c007986 */ /* 0x0001e2000c10190a */
[----:B------:R-:W-:-:S05]  /*03a0*/  IMAD.WIDE R16, R9, 0x4, R12 ;  /* 0x0000000409107825 */ /* 0x000fca00078e020c */
[----:B------:R0:W-:Y:S01]  /*03b0*/  STG.E desc[UR10][R16.64], RZ ;  /* 0x000000ff10007986 */ /* 0x0001e2000c10190a */
[----:B------:R-:W-:-:S05]  /*03c0*/  IMAD.WIDE R18, R9, 0x4, R16 ;  /* 0x0000000409127825 */ /* 0x000fca00078e0210 */
[----:B------:R0:W-:Y:S02]  /*03d0*/  STG.E desc[UR10][R18.64], RZ ;  /* 0x000000ff12007986 */ /* 0x0001e4000c10190a */
.L_x_5:
[----:B-1--4-:R-:W-:Y:S05]  /*03e0*/  BSYNC.RECONVERGENT B0 ;  /* 0x0000000000007941 */ /* 0x012fea0003800200 */
.L_x_4:
[----:B------:R-:W-:Y:S04]  /*03f0*/  BSSY.RECONVERGENT B0, `(.L_x_6) ;  /* 0x000000d000007945 */ /* 0x000fe80003800200 */
[----:B------:R-:W-:Y:S05]  /*0400*/  @P1 BRA `(.L_x_7) ;  /* 0x00000000002c1947 */ /* 0x000fea0003800000 */
[----:B------:R-:W-:-:S04]  /*0410*/  UIADD3 UR6, UPT, UPT, UR5, 0x4, URZ ;  /* 0x0000000405067890 */ /* 0x000fc8000fffe0ff */
[----:B------:R-:W-:-:S06]  /*0420*/  UIMAD UR6, UR7, UR8, UR6 ;  /* 0x00000008070672a4 */ /* 0x000fcc000f8e0206 */
[----:B0--3--:R-:W-:-:S04]  /*0430*/  IMAD R11, R9, UR6, R0 ;  /* 0x00000006090b7c24 */ /* 0x009fc8000f8e0200 */
[----:B------:R-:W-:-:S05]  /*0440*/  IMAD.WIDE R10, R11, 0x4, R6 ;  /* 0x000000040b0a7825 */ /* 0x000fca00078e0206 */
[----:B------:R1:W-:Y:S01]  /*0450*/  STG.E desc[UR10][R10.64], RZ ;  /* 0x000000ff0a007986 */ /* 0x0003e2000c10190a */
[----:B------:R-:W-:-:S05]  /*0460*/  IMAD.WIDE R12, R9, 0x4, R10 ;  /* 0x00000004090c7825 */ /* 0x000fca00078e020a */
[----:B------:R1:W-:Y:S01]  /*0470*/  STG.E desc[UR10][R12.64], RZ ;  /* 0x000000ff0c007986 */ /* 0x0003e2000c10190a */
[----:B------:R-:W-:-:S05]  /*0480*/  IMAD.WIDE R16, R9, 0x4, R12 ;  /* 0x0000000409107825 */ /* 0x000fca00078e020c */
[----:B------:R1:W-:Y:S01]  /*0490*/  STG.E desc[UR10][R16.64], RZ ;  /* 0x000000ff10007986 */ /* 0x0003e2000c10190a */
[----:B------:R-:W-:-:S05]  /*04a0*/  IMAD.WIDE R18, R9, 0x4, R16 ;  /* 0x0000000409127825 */ /* 0x000fca00078e0210 */
[----:B------:R1:W-:Y:S02]  /*04b0*/  STG.E desc[UR10][R18.64], RZ ;  /* 0x000000ff12007986 */ /* 0x0003e4000c10190a */
.L_x_7:
[----:B------:R-:W-:Y:S05]  /*04c0*/  BSYNC.RECONVERGENT B0 ;  /* 0x0000000000007941 */ /* 0x000fea0003800200 */
.L_x_6:
[----:B------:R-:W-:Y:S04]  /*04d0*/  BSSY.RECONVERGENT B0, `(.L_x_8) ;  /* 0x000000d000007945 */ /* 0x000fe80003800200 */
[----:B------:R-:W-:Y:S05]  /*04e0*/  @P1 BRA `(.L_x_9) ;  /* 0x00000000002c1947 */ /* 0x000fea0003800000 */
[----:B------:R-:W-:-:S04]  /*04f0*/  UIADD3 UR6, UPT, UPT, UR5, 0x8, URZ ;  /* 0x0000000805067890 */ /* 0x000fc8000fffe0ff */
[----:B------:R-:W-:-:S06]  /*0500*/  UIMAD UR6, UR7, UR8, UR6 ;  /* 0x00000008070672a4 */ /* 0x000fcc000f8e0206 */
[----:B01-3--:R-:W-:-:S04]  /*0510*/  IMAD R11, R9, UR6, R0 ;  /* 0x00000006090b7c24 */ /* 0x00bfc8000f8e0200 */
        /* <DEDUP_REMOVED lines=8> */
.L_x_9:
[----:B------:R-:W-:Y:S05]  /*05a0*/  BSYNC.RECONVERGENT B0 ;  /* 0x0000000000007941 */ /* 0x000fea0003800200 */
.L_x_8:
[----:B------:R-:W-:Y:S04]  /*05b0*/  BSSY.RECONVERGENT B0, `(.L_x_10) ;  /* 0x000000d000007945 */ /* 0x000fe80003800200 */
[----:B------:R-:W-:Y:S05]  /*05c0*/  @P1 BRA `(.L_x_11) ;  /* 0x00000000002c1947 */ /* 0x000fea0003800000 */
[----:B------:R-:W-:-:S04]  /*05d0*/  UIADD3 UR6, UPT, UPT, UR5, 0xc, URZ ;  /* 0x0000000c05067890 */ /* 0x000fc8000fffe0ff */
[----:B------:R-:W-:-:S06]  /*05e0*/  UIMAD UR6, UR7, UR8, UR6 ;  /* 0x00000008070672a4 */ /* 0x000fcc000f8e0206 */
[----:B01-34-:R-:W-:-:S04]  /*05f0*/  IMAD R11, R9, UR6, R0 ;  /* 0x00000006090b7c24 */ /* 0x01bfc8000f8e0200 */
        /* <DEDUP_REMOVED lines=8> */
.L_x_11:
[----:B------:R-:W-:Y:S05]  /*0680*/  BSYNC.RECONVERGENT B0 ;  /* 0x0000000000007941 */ /* 0x000fea0003800200 */
.L_x_10:
[----:B------:R-:W-:-:S06]  /*0690*/  UIADD3 UR5, UPT, UPT, UR5, 0x10, URZ ;  /* 0x0000001005057890 */ /* 0x000fcc000fffe0ff */
[----:B------:R-:W-:-:S13]  /*06a0*/  ISETP.LE.AND P3, PT, R8, UR5, PT ;  /* 0x0000000508007c0c */ /* 0x000fda000bf63270 */
[----:B------:R-:W-:Y:S05]  /*06b0*/  @!P3 BRA `(.L_x_12) ;  /* 0xfffffffc0018b947 */ /* 0x000fea000383ffff */
[----:B------:R-:W-:-:S07]  /*06c0*/  MOV R8, R2 ;  /* 0x0000000200087202 */ /* 0x000fce0000000f00 */
.L_x_3:
[----:B0-----:R-:W-:-:S04]  /*06d0*/  IADD3 R6, PT, PT, R2, -UR5, RZ ;  /* 0x8000000502067c10 */ /* 0x001fc8000fffe0ff */
[----:B------:R-:W-:-:S13]  /*06e0*/  ISETP.GT.AND P3, PT, R6, 0x4, PT ;  /* 0x000000040600780c */ /* 0x000fda0003f64270 */
[----:B------:R-:W-:Y:S05]  /*06f0*/  @!P3 BRA `(.L_x_13) ;  /* 0x000000000090b947 */ /* 0x000fea0003800000 */
[----:B------:R-:W-:Y:S01]  /*0700*/  UIADD3 UR8, UPT, UPT, UR5, 0x4, URZ ;  /* 0x0000000405087890 */ /* 0x000fe2000fffe0ff */
[----:B------:R-:W-:Y:S01]  /*0710*/  BSSY.RECONVERGENT B0, `(.L_x_14) ;  /* 0x0000010000007945 */ /* 0x000fe20003800200 */
[----:B------:R-:W-:-:S03]  /*0720*/  PLOP3.LUT P0, PT, PT, PT, PT, 0x8, 0x80 ;  /* 0x000000000080781c */ /* 0x000fc60003f0e170 */
[----:B------:R-:W-:Y:S10]  /*0730*/  @P1 BRA `(.L_x_15) ;  /* 0x0000000000341947 */ /* 0x000ff40003800000 */
[----:B------:R-:W0:Y:S01]  /*0740*/  LDCU UR6, c[0x0][0x3a4] ;  /* 0x00007480ff0677ac */ /* 0x000e220008000800 */
[----:B-1--4-:R-:W3:Y:S08]  /*0750*/  LDC R13, c[0x0][0x3b4] ;  /* 0x0000ed00ff0d7b82 */ /* 0x012ef00000000800 */
[----:B------:R-:W1:Y:S01]  /*0760*/  LDC.64 R6, c[0x0][0x390] ;  /* 0x0000e400ff067b82 */ /* 0x000e620000000a00 */
[----:B0-----:R-:W-:-:S06]  /*0770*/  UIMAD UR6, UR7, UR6, UR5 ;  /* 0x00000006070672a4 */ /* 0x001fcc000f8e0205 */
[----:B---3--:R-:W-:-:S04]  /*0780*/  IMAD R9, R13, UR6, R0 ;  /* 0x000000060d097c24 */ /* 0x008fc8000f8e0200 */
[----:B-1----:R-:W-:-:S05]  /*0790*/  IMAD.WIDE R6, R9, 0x4, R6 ;  /* 0x0000000409067825 */ /* 0x002fca00078e0206 */
[----:B------:R0:W-:Y:S01]  /*07a0*/  STG.E desc[UR10][R6.64], RZ ;  /* 0x000000ff06007986 */ /* 0x0001e2000c10190a */
[----:B------:R-:W-:-:S05]  /*07b0*/  IMAD.WIDE R8, R13, 0x4, R6 ;  /* 0x000000040d087825 */ /* 0x000fca00078e0206 */
[----:B------:R0:W-:Y:S01]  /*07c0*/  STG.E desc[UR10][R8.64], RZ ;  /* 0x000000ff08007986 */ /* 0x0001e2000c10190a */
[----:B------:R-:W-:-:S05]  /*07d0*/  IMAD.WIDE R10, R13, 0x4, R8 ;  /* 0x000000040d0a7825 */ /* 0x000fca00078e0208 */
[----:B------:R0:W-:Y:S01]  /*07e0*/  STG.E desc[UR10][R10.64], RZ ;  /* 0x000000ff0a007986 */ /* 0x0001e2000c10190a */
[----:B------:R-:W-:-:S05]  /*07f0*/  IMAD.WIDE R12, R13, 0x4, R10 ;  /* 0x000000040d0c7825 */ /* 0x000fca00078e020a */
[----:B------:R0:W-:Y:S02]  /*0800*/  STG.E desc[UR10][R12.64], RZ ;  /* 0x000000ff0c007986 */ /* 0x0001e4000c10190a */
.L_x_15:
[----:B-1----:R-:W-:Y:S05]  /*0810*/  BSYNC.RECONVERGENT B0 ;  /* 0x0000000000007941 */ /* 0x002fea0003800200 */
.L_x_14:
[----:B------:R-:W-:Y:S01]  /*0820*/  UIADD3 UR5, UPT, UPT, UR8, 0x4, URZ ;  /* 0x0000000408057890 */ /* 0x000fe2000fffe0ff */
[----:B------:R-:W-:Y:S04]  /*0830*/  BSSY.RECONVERGENT B0, `(.L_x_16) ;  /* 0x000000f000007945 */ /* 0x000fe80003800200 */
[----:B------:R-:W-:Y:S07]  /*0840*/  @P1 BRA `(.L_x_17) ;  /* 0x0000000000341947 */ /* 0x000fee0003800000 */
[----:B------:R-:W1:Y:S01]  /*0850*/  LDCU UR6, c[0x0][0x3a4] ;  /* 0x00007480ff0677ac */ /* 0x000e620008000800 */
[----:B0---4-:R-:W3:Y:S08]  /*0860*/  LDC R13, c[0x0][0x3b4] ;  /* 0x0000ed00ff0d7b82 */ /* 0x011ef00000000800 */
[----:B------:R-:W0:Y:S01]  /*0870*/  LDC.64 R6, c[0x0][0x390] ;  /* 0x0000e400ff067b82 */ /* 0x000e220000000a00 */
[----:B-1----:R-:W-:-:S06]  /*0880*/  UIMAD UR6, UR7, UR6, UR8 ;  /* 0x00000006070672a4 */ /* 0x002fcc000f8e0208 */
        /* <DEDUP_REMOVED lines=9> */
.L_x_17:
[----:B------:R-:W-:Y:S05]  /*0920*/  BSYNC.RECONVERGENT B0 ;  /* 0x0000000000007941 */ /* 0x000fea0003800200 */
.L_x_16:
[----:B01----:R-:W-:-:S07]  /*0930*/  MOV R8, R2 ;  /* 0x0000000200087202 */ /* 0x003fce0000000f00 */
.L_x_13:
[----:B------:R-:W-:-:S13]  /*0940*/  ISETP.NE.OR P0, PT, R2, UR5, P0 ;  /* 0x0000000502007c0c */ /* 0x000fda0008705670 */
[----:B------:R-:W-:Y:S05]  /*0950*/  @!P0 BRA `(.L_x_1) ;  /* 0x0000000000448947 */ /* 0x000fea0003800000 */
.L_x_2:
[----:B------:R-:W-:Y:S04]  /*0960*/  BSSY.RECONVERGENT B0, `(.L_x_18) ;  /* 0x000000c000007945 */ /* 0x000fe80003800200 */
[----:B0-----:R-:W-:Y:S05]  /*0970*/  @P1 BRA `(.L_x_19) ;  /* 0x0000000000281947 */ /* 0x001fea0003800000 */
[----:B-1----:R-:W-:-:S06]  /*0980*/  UIMAD UR6, UR7, UR9, UR5 ;  /* 0x00000009070672a4 */ /* 0x002fcc000f8e0205 */
[----:B0-----:R-:W-:-:S04]  /*0990*/  IMAD R7, R3, UR6, R0 ;  /* 0x0000000603077c24 */ /* 0x001fc8000f8e0200 */
[----:B--2---:R-:W-:-:S05]  /*09a0*/  IMAD.WIDE R6, R7, 0x4, R4 ;  /* 0x0000000407067825 */ /* 0x004fca00078e0204 */
[----:B------:R0:W-:Y:S01]  /*09b0*/  STG.E desc[UR10][R6.64], RZ ;  /* 0x000000ff06007986 */ /* 0x0001e2000c10190a */
[----:B---3--:R-:W-:-:S05]  /*09c0*/  IMAD.WIDE R8, R3, 0x4, R6 ;  /* 0x0000000403087825 */ /* 0x008fca00078e0206 */
[----:B------:R0:W-:Y:S01]  /*09d0*/  STG.E desc[UR10][R8.64], RZ ;  /* 0x000000ff08007986 */ /* 0x0001e2000c10190a */
[----:B----4-:R-:W-:-:S05]  /*09e0*/  IMAD.WIDE R10, R3, 0x4, R8 ;  /* 0x00000004030a7825 */ /* 0x010fca00078e0208 */
[----:B------:R0:W-:Y:S01]  /*09f0*/  STG.E desc[UR10][R10.64], RZ ;  /* 0x000000ff0a007986 */ /* 0x0001e2000c10190a */
[----:B------:R-:W-:-:S05]  /*0a00*/  IMAD.WIDE R12, R3, 0x4, R10 ;  /* 0x00000004030c7825 */ /* 0x000fca00078e020a */
[----:B------:R0:W-:Y:S02]  /*0a10*/  STG.E desc[UR10][R12.64], RZ ;  /* 0x000000ff0c007986 */ /* 0x0001e4000c10190a */
.L_x_19:
[----:B-1----:R-:W-:Y:S05]  /*0a20*/  BSYNC.RECONVERGENT B0 ;  /* 0x0000000000007941 */ /* 0x002fea0003800200 */
.L_x_18:
[----:B------:R-:W-:-:S06]  /*0a30*/  UIADD3 UR5, UPT, UPT, UR5, 0x4, URZ ;  /* 0x0000000405057890 */ /* 0x000fcc000fffe0ff */
[----:B------:R-:W-:-:S13]  /*0a40*/  ISETP.NE.AND P0, PT, R2, UR5, PT ;  /* 0x0000000502007c0c */ /* 0x000fda000bf05270 */
[----:B------:R-:W-:Y:S05]  /*0a50*/  @P0 BRA `(.L_x_2) ;  /* 0xfffffffc00c00947 */ /* 0x000fea000383ffff */
[----:B0-----:R-:W-:-:S07]  /*0a60*/  MOV R8, R2 ;  /* 0x0000000200087202 */ /* 0x001fce0000000f00 */
.L_x_1:
[----:B------:R-:W-:-:S13]  /*0a70*/  ISETP.NE.AND P0, PT, R14, RZ, PT ;  /* 0x000000ff0e00720c */ /* 0x000fda0003f05270 */
[----:B------:R-:W-:Y:S05]  /*0a80*/  @!P0 BRA `(.L_x_20) ;  /* 0x0000000000648947 */ /* 0x000fea0003800000 */
[----:B------:R-:W0:Y:S01]  /*0a90*/  @!P1 LDC R3, c[0x0][0x3a4] ;  /* 0x0000e900ff039b82 */ /* 0x000e220000000800 */
[----:B------:R-:W-:-:S07]  /*0aa0*/  ISETP.NE.AND P0, PT, R14, 0x1, PT ;  /* 0x000000010e00780c */ /* 0x000fce0003f05270 */
[----:B------:R-:W5:Y:S08]  /*0ab0*/  @!P1 LDC R6, c[0x0][0x3b4] ;  /* 0x0000ed00ff069b82 */ /* 0x000f700000000800 */
[----:B--2---:R-:W2:Y:S01]  /*0ac0*/  @!P1 LDC.64 R4, c[0x0][0x390] ;  /* 0x0000e400ff049b82 */ /* 0x004ea20000000a00 */
[----:B0-----:R-:W-:-:S04]  /*0ad0*/  @!P1 IMAD R3, R3, UR7, R8 ;  /* 0x0000000703039c24 */ /* 0x001fc8000f8e0208 */
[----:B-----5:R-:W-:-:S04]  /*0ae0*/  @!P1 IMAD R3, R3, R6, R0 ;  /* 0x0000000603039224 */ /* 0x020fc800078e0200 */
[----:B--2---:R-:W-:-:S05]  /*0af0*/  @!P1 IMAD.WIDE R4, R3, 0x4, R4 ;  /* 0x0000000403049825 */ /* 0x004fca00078e0204 */
[----:B------:R0:W-:Y:S01]  /*0b00*/  @!P1 STG.E desc[UR10][R4.64], RZ ;  /* 0x000000ff04009986 */ /* 0x0001e2000c10190a */
[----:B------:R-:W-:Y:S05]  /*0b10*/  @!P0 BRA `(.L_x_20) ;  /* 0x0000000000408947 */ /* 0x000fea0003800000 */
[----:B------:R-:W2:Y:S08]  /*0b20*/  @!P1 LDC R3, c[0x0][0x3a4] ;  /* 0x0000e900ff039b82 */ /* 0x000eb00000000800 */
[----:B---3--:R-:W3:Y:S08]  /*0b30*/  @!P2 LDC R9, c[0x0][0x3a4] ;  /* 0x0000e900ff09ab82 */ /* 0x008ef00000000800 */
[----:B-1--4-:R-:W1:Y:S08]  /*0b40*/  @!P1 LDC R10, c[0x0][0x3b4] ;  /* 0x0000ed00ff0a9b82 */ /* 0x012e700000000800 */
[----:B------:R-:W4:Y:S01]  /*0b50*/  @!P2 LDC R11, c[0x0][0x3b4] ;  /* 0x0000ed00ff0bab82 */ /* 0x000f220000000800 */
[----:B--2---:R-:W-:-:S07]  /*0b60*/  @!P1 IMAD R3, R3, UR7, R8 ;  /* 0x0000000703039c24 */ /* 0x004fce000f8e0208 */
[----:B------:R-:W2:Y:S01]  /*0b70*/  @!P1 LDC.64 R6, c[0x0][0x390] ;  /* 0x0000e400ff069b82 */ /* 0x000ea20000000a00 */
[----:B---3--:R-:W-:-:S05]  /*0b80*/  @!P2 IMAD R9, R9, UR7, R8 ;  /* 0x000000070909ac24 */ /* 0x008fca000f8e0208 */
[----:B------:R-:W-:Y:S02]  /*0b90*/  @!P2 IADD3 R9, PT, PT, R9, 0x2, RZ ;  /* 0x000000020909a810 */ /* 0x000fe40007ffe0ff */
[----:B0-----:R-:W0:Y:S01]  /*0ba0*/  @!P2 LDC.64 R4, c[0x0][0x390] ;  /* 0x0000e400ff04ab82 */ /* 0x001e220000000a00 */
[----:B-1----:R-:W-:-:S05]  /*0bb0*/  @!P1 IMAD R3, R3, R10, R10 ;  /* 0x0000000a03039224 */ /* 0x002fca00078e020a */
[----:B------:R-:W-:Y:S01]  /*0bc0*/  @!P1 IADD3 R3, PT, PT, R0, R3, RZ ;  /* 0x0000000300039210 */ /* 0x000fe20007ffe0ff */
[----:B----4-:R-:W-:-:S04]  /*0bd0*/  @!P2 IMAD R9, R9, R11, R0 ;  /* 0x0000000b0909a224 */ /* 0x010fc800078e0200 */
[----:B--2---:R-:W-:-:S05]  /*0be0*/  @!P1 IMAD.WIDE R6, R3, 0x4, R6 ;  /* 0x0000000403069825 */ /* 0x004fca00078e0206 */
[----:B------:R1:W-:Y:S01]  /*0bf0*/  @!P1 STG.E desc[UR10][R6.64], RZ ;  /* 0x000000ff06009986 */ /* 0x0003e2000c10190a */
[----:B0-----:R-:W-:-:S05]  /*0c00*/  @!P2 IMAD.WIDE R4, R9, 0x4, R4 ;  /* 0x000000040904a825 */ /* 0x001fca00078e0204 */
[----:B------:R1:W-:Y:S02]  /*0c10*/  @!P2 STG.E desc[UR10][R4.64], RZ ;  /* 0x000000ff0400a986 */ /* 0x0003e4000c10190a */
.L_x_20:
[----:B------:R-:W-:Y:S05]  /*0c20*/  BRA.U UP1, `(.L_x_21) ;  /* 0xfffffff501607547 */ /* 0x000fea000b83ffff */
[----:B-1----:R-:W-:Y:S05]  /*0c30*/  EXIT ;  /* 0x000000000000794d */ /* 0x002fea0003800000 */
.L_x_0:
[----:B------:R-:W0:Y:S01]  /*0c40*/  LDCU.64 UR4, c[0x0][0x380] ;  /* 0x00007000ff0477ac */ /* 0x000e220008000a00 */
[C---:B------:R-:W-:Y:S01]  /*0c50*/  LOP3.LUT R2, R9.reuse, 0x7ffffff8, RZ, 0xc0, !PT ;  /* 0x7ffffff809027812 */ /* 0x040fe200078ec0ff */
[----:B------:R-:W-:Y:S01]  /*0c60*/  IMAD R4, R4, R9, RZ ;  /* 0x0000000904047224 */ /* 0x000fe200078e02ff */
[C---:B------:R-:W-:Y:S02]  /*0c70*/  LOP3.LUT R5, R9.reuse, 0x7, RZ, 0xc0, !PT ;  /* 0x0000000709057812 */ /* 0x040fe400078ec0ff */
[----:B------:R-:W-:Y:S02]  /*0c80*/  LOP3.LUT R6, R9, 0x3, RZ, 0xc0, !PT ;  /* 0x0000000309067812 */ /* 0x000fe400078ec0ff */
[----:B------:R-:W-:Y:S01]  /*0c90*/  IADD3 R7, PT, PT, -R2, RZ, RZ ;  /* 0x000000ff02077210 */ /* 0x000fe20007ffe1ff */
[----:B0-----:R-:W-:-:S03]  /*0ca0*/  UIADD3 UR7, UP0, UPT, UR4, 0x10, URZ ;  /* 0x0000001004077890 */ /* 0x001fc6000ff1e0ff */
[----:B------:R-:W-:Y:S01]  /*0cb0*/  UMOV UR4, URZ ;  /* 0x000000ff00047c82 */ /* 0x000fe20008000000 */
[----:B------:R-:W-:-:S12]  /*0cc0*/  UIADD3.X UR8, UPT, UPT, URZ, UR5, URZ, UP0, !UPT ;  /* 0x00000005ff087290 */ /* 0x000fd800087fe4ff */
.L_x_29:
[----:B------:R-:W-:-:S05]  /*0cd0*/  UMOV UR5, URZ ;  /* 0x000000ff00057c82 */ /* 0x000fca0008000000 */
.L_x_28:
[----:B------:R-:W-:Y:S04]  /*0ce0*/  BSSY.RECONVERGENT B0, `(.L_x_22) ;  /* 0x0000079000007945 */ /* 0x000fe80003800200 */
[----:B0-----:R-:W-:Y:S05]  /*0cf0*/  @P1 BRA `(.L_x_23) ;  /* 0x0000000400dc1947 */ /* 0x001fea0003800000 */
[----:B------:R-:W0:Y:S01]  /*0d00*/  LDC R8, c[0x0][0x39c] ;  /* 0x0000e700ff087b82 */ /* 0x000e220000000800 */
[----:B------:R-:W1:Y:S01]  /*0d10*/  LDCU UR6, c[0x0][0x3a4] ;  /* 0x00007480ff0677ac */ /* 0x000e620008000800 */
[----:B------:R-:W-:-:S06]  /*0d20*/  CS2R R16, SRZ ;  /* 0x0000000000107805 */ /* 0x000fcc000001ff00 */
[----:B------:R-:W2:Y:S08]  /*0d30*/  LDC R9, c[0x0][0x3ac] ;  /* 0x0000eb00ff097b82 */ /* 0x000eb00000000800 */
[----:B------:R-:W3:Y:S01]  /*0d40*/  LDC R12, c[0x0][0x3b0] ;  /* 0x0000ec00ff0c7b82 */ /* 0x000ee20000000800 */
[----:B-1----:R-:W-:Y:S01]  /*0d50*/  UIMAD UR6, UR4, UR6, UR5 ;  /* 0x00000006040672a4 */ /* 0x002fe2000f8e0205 */
[----:B0-----:R-:W-:-:S05]  /*0d60*/  ISETP.GE.U32.AND P0, PT, R8, 0x8, PT ;  /* 0x000000080800780c */ /* 0x001fca0003f06070 */
[----:B--2---:R-:W-:Y:S02]  /*0d70*/  IMAD R10, R9, UR6, R4 ;  /* 0x00000006090a7c24 */ /* 0x004fe4000f8e0204 */
[----:B---3--:R-:W-:-:S06]  /*0d80*/  IMAD R11, R12, UR6, R3 ;  /* 0x000000060c0b7c24 */ /* 0x008fcc000f8e0203 */
[----:B------:R-:W-:Y:S05]  /*0d90*/  @!P0 BRA `(.L_x_24) ;  /* 0x0000000000bc8947 */ /* 0x000fea0003800000 */
[----:B------:R-:W-:Y:S01]  /*0da0*/  HFMA2 R16, -RZ, RZ, 0, 0 ;  /* 0x00000000ff107431 */ /* 0x000fe200000001ff */
[----:B------:R-:W-:Y:S02]  /*0db0*/  MOV R9, R10 ;  /* 0x0000000a00097202 */ /* 0x000fe40000000f00 */
[----:B------:R-:W-:Y:S02]  /*0dc0*/  MOV R19, R11 ;  /* 0x0000000b00137202 */ /* 0x000fe40000000f00 */
[----:B------:R-:W-:-:S07]  /*0dd0*/  MOV R18, R7 ;  /* 0x0000000700127202 */ /* 0x000fce0000000f00 */
.L_x_25:
[----:B------:R-:W0:Y:S01]  /*0de0*/  LDC.64 R20, c[0x0][0x388] ;  /* 0x0000e200ff147b82 */ /* 0x000e220000000a00 */
[----:B------:R-:W-:Y:S02]  /*0df0*/  MOV R12, UR7 ;  /* 0x00000007000c7c02 */ /* 0x000fe40008000f00 */
[----:B------:R-:W-:-:S05]  /*0e00*/  MOV R13, UR8 ;  /* 0x00000008000d7c02 */ /* 0x000fca0008000f00 */
[----:B------:R-:W1:Y:S01]  /*0e10*/  LDC R27, c[0x0][0x3a0] ;  /* 0x0000e800ff1b7b82 */ /* 0x000e620000000800 */
[----:B------:R-:W-:-:S05]  /*0e20*/  IMAD.WIDE R12, R9, 0x4, R12 ;  /* 0x00000004090c7825 */ /* 0x000fca00078e020c */
[----:B------:R-:W2:Y:S04]  /*0e30*/  LDG.E R28, desc[UR10][R12.64+-0x10] ;  /* 0xfffff00a0c1c7981 */ /* 0x000ea8000c1e1900 */
[----:B------:R-:W3:Y:S04]  /*0e40*/  LDG.E R24, desc[UR10][R12.64+-0xc] ;  /* 0xfffff40a0c187981 */ /* 0x000ee8000c1e1900 */
[----:B------:R-:W4:Y:S01]  /*0e50*/  LDG.E R26, desc[UR10][R12.64+-0x8] ;  /* 0xfffff80a0c1a7981 */ /* 0x000f22000c1e1900 */
[----:B0-----:R-:W-:-:S05]  /*0e60*/  IMAD.WIDE R20, R19, 0x4, R20 ;  /* 0x0000000413147825 */ /* 0x001fca00078e0214 */
[----:B------:R1:W2:Y:S02]  /*0e70*/  LDG.E R17, desc[UR10][R20.64] ;  /* 0x0000000a14117981 */ /* 0x0002a4000c1e1900 */
[----:B-1----:R-:W-:-:S05]  /*0e80*/  IMAD.WIDE R20, R27, 0x4, R20 ;  /* 0x000000041b147825 */ /* 0x002fca00078e0214 */
[----:B------:R-:W3:Y:S01]  /*0e90*/  LDG.E R25, desc[UR10][R20.64] ;  /* 0x0000000a14197981 */ /* 0x000ee2000c1e1900 */
[----:B------:R-:W-:-:S05]  /*0ea0*/  IMAD.WIDE R22, R27, 0x4, R20 ;  /* 0x000000041b167825 */ /* 0x000fca00078e0214 */
[----:B------:R2:W4:Y:S01]  /*0eb0*/  LDG.E R29, desc[UR10][R22.64] ;  /* 0x0000000a161d7981 */ /* 0x000522000c1e1900 */
[----:B------:R-:W-:-:S04]  /*0ec0*/  IMAD.WIDE R14, R27, 0x4, R22 ;  /* 0x000000041b0e7825 */ /* 0x000fc800078e0216 */
[----:B--2---:R-:W-:Y:S01]  /*0ed0*/  FFMA R23, R28, R17, R16 ;  /* 0x000000111c177223 */ /* 0x004fe20000000010 */
[C---:B------:R-:W-:Y:S01]  /*0ee0*/  IMAD.WIDE R16, R27.reuse, 0x4, R14 ;  /* 0x000000041b107825 */ /* 0x040fe200078e020e */
[----:B------:R0:W2:Y:S04]  /*0ef0*/  LDG.E R28, desc[UR10][R14.64] ;  /* 0x0000000a0e1c7981 */ /* 0x0000a8000c1e1900 */
[----:B------:R-:W5:Y:S01]  /*0f00*/  LDG.E R22, desc[UR10][R16.64] ;  /* 0x0000000a10167981 */ /* 0x000f62000c1e1900 */
[----:B---3--:R-:W-:Y:S01]  /*0f10*/  FFMA R23, R24, R25, R23 ;  /* 0x0000001918177223 */ /* 0x008fe20000000017 */
[C---:B------:R-:W-:Y:S02]  /*0f20*/  IMAD.WIDE R24, R27.reuse, 0x4, R16 ;  /* 0x000000041b187825 */ /* 0x040fe400078e0210 */
[----:B------:R-:W2:Y:S02]  /*0f30*/  LDG.E R17, desc[UR10][R12.64+-0x4] ;  /* 0xfffffc0a0c117981 */ /* 0x000ea4000c1e1900 */
[----:B----4-:R-:W-:Y:S01]  /*0f40*/  FFMA R26, R26, R29, R23 ;  /* 0x0000001d1a1a7223 */ /* 0x010fe20000000017 */
[C---:B------:R-:W-:Y:S01]  /*0f50*/  IMAD.WIDE R20, R27.reuse, 0x4, R24 ;  /* 0x000000041b147825 */ /* 0x040fe200078e0218 */
[----:B------:R-:W5:Y:S04]  /*0f60*/  LDG.E R29, desc[UR10][R12.64] ;  /* 0x0000000a0c1d7981 */ /* 0x000f68000c1e1900 */
[----:B------:R-:W3:Y:S01]  /*0f70*/  LDG.E R23, desc[UR10][R24.64] ;  /* 0x0000000a18177981 */ /* 0x000ee2000c1e1900 */
[----:B0-----:R-:W-:-:S03]  /*0f80*/  IMAD.WIDE R14, R27, 0x4, R20 ;  /* 0x000000041b0e7825 */ /* 0x001fc600078e0214 */
[----:B------:R-:W4:Y:S04]  /*0f90*/  LDG.E R16, desc[UR10][R12.64+0x8] ;  /* 0x0000080a0c107981 */ /* 0x000f28000c1e1900 */
[----:B------:R-:W4:Y:S04]  /*0fa0*/  LDG.E R14, desc[UR10][R14.64] ;  /* 0x0000000a0e0e7981 */ /* 0x000f28000c1e1900 */
[----:B------:R-:W3:Y:S04]  /*0fb0*/  LDG.E R24, desc[UR10][R12.64+0x4] ;  /* 0x0000040a0c187981 */ /* 0x000ee8000c1e1900 */
[----:B------:R-:W4:Y:S04]  /*0fc0*/  LDG.E R25, desc[UR10][R12.64+0xc] ;  /* 0x00000c0a0c197981 */ /* 0x000f28000c1e1900 */
[----:B------:R-:W4:Y:S01]  /*0fd0*/  LDG.E R13, desc[UR10][R20.64] ;  /* 0x0000000a140d7981 */ /* 0x000f22000c1e1900 */
[----:B------:R-:W-:-:S04]  /*0fe0*/  IADD3 R18, PT, PT, R18, 0x8, RZ ;  /* 0x0000000812127810 */ /* 0x000fc80007ffe0ff */
[----:B------:R-:W-:Y:S02]  /*0ff0*/  ISETP.NE.AND P0, PT, R18, RZ, PT ;  /* 0x000000ff1200720c */ /* 0x000fe40003f05270 */
[----:B------:R-:W-:Y:S02]  /*1000*/  LEA R19, R27, R19, 0x3 ;  /* 0x000000131b137211 */ /* 0x000fe400078e18ff */
[----:B------:R-:W-:Y:S01]  /*1010*/  IADD3 R9, PT, PT, R9, 0x8, RZ ;  /* 0x0000000809097810 */ /* 0x000fe20007ffe0ff */
[----:B--2---:R-:W-:-:S04]  /*1020*/  FFMA R26, R17, R28, R26 ;  /* 0x0000001c111a7223 */ /* 0x004fc8000000001a */
[----:B-----5:R-:W-:-:S04]  /*1030*/  FFMA R29, R29, R22, R26 ;  /* 0x000000161d1d7223 */ /* 0x020fc8000000001a */
[----:B---3--:R-:W-:-:S04]  /*1040*/  FFMA R23, R24, R23, R29 ;  /* 0x0000001718177223 */ /* 0x008fc8000000001d */
[----:B----4-:R-:W-:-:S04]  /*1050*/  FFMA R16, R16, R13, R23 ;  /* 0x0000000d10107223 */ /* 0x010fc80000000017 */
[----:B------:R-:W-:Y:S01]  /*1060*/  FFMA R16, R25, R14, R16 ;  /* 0x0000000e19107223 */ /* 0x000fe20000000010 */
[----:B------:R-:W-:Y:S06]  /*1070*/  @P0 BRA `(.L_x_25) ;  /* 0xfffffffc00580947 */ /* 0x000fec000383ffff */
[----:B------:R-:W-:-:S07]  /*1080*/  MOV R17, R2 ;  /* 0x0000000200117202 */ /* 0x000fce0000000f00 */
.L_x_24:
[----:B------:R-:W-:-:S13]  /*1090*/  ISETP.NE.AND P0, PT, R5, RZ, PT ;  /* 0x000000ff0500720c */ /* 0x000fda0003f05270 */
[----:B------:R-:W-:Y:S05]  /*10a0*/  @!P0 BRA `(.L_x_26) ;  /* 0x0000000000dc8947 */ /* 0x000fea0003800000 */
[----:B------:R-:W-:Y:S02]  /*10b0*/  IADD3 R9, PT, PT, R5, -0x1, RZ ;  /* 0xffffffff05097810 */ /* 0x000fe40007ffe0ff */
[----:B------:R-:W-:Y:S02]  /*10c0*/  ISETP.NE.AND P2, PT, R6, RZ, PT ;  /* 0x000000ff0600720c */ /* 0x000fe40003f45270 */
[----:B------:R-:W-:-:S13]  /*10d0*/  ISETP.GE.U32.AND P0, PT, R9, 0x3, PT ;  /* 0x000000030900780c */ /* 0x000fda0003f06070 */
[----:B------:R-:W-:Y:S05]  /*10e0*/  @!P0 BRA `(.L_x_27) ;  /* 0x00000000005c8947 */ /* 0x000fea0003800000 */
[----:B------:R-:W0:Y:S01]  /*10f0*/  LDC R23, c[0x0][0x3a0] ;  /* 0x0000e800ff177b82 */ /* 0x000e220000000800 */
[----:B------:R-:W-:-:S07]  /*1100*/  IADD3 R9, PT, PT, R10, R17, RZ ;  /* 0x000000110a097210 */ /* 0x000fce0007ffe0ff */
[----:B------:R-:W1:Y:S08]  /*1110*/  LDC.64 R20, c[0x0][0x388] ;  /* 0x0000e200ff147b82 */ /* 0x000e700000000a00 */
[----:B------:R-:W2:Y:S01]  /*1120*/  LDC.64 R18, c[0x0][0x380] ;  /* 0x0000e000ff127b82 */ /* 0x000ea20000000a00 */
[----:B0-----:R-:W-:-:S04]  /*1130*/  IMAD R13, R17, R23, R11 ;  /* 0x00000017110d7224 */ /* 0x001fc800078e020b */
[----:B-1----:R-:W-:-:S04]  /*1140*/  IMAD.WIDE R20, R13, 0x4, R20 ;  /* 0x000000040d147825 */ /* 0x002fc800078e0214 */
[----:B------:R-:W-:Y:S02]  /*1150*/  IMAD.WIDE R12, R23, 0x4, R20 ;  /* 0x00000004170c7825 */ /* 0x000fe400078e0214 */
[----:B------:R-:W3:Y:S02]  /*1160*/  LDG.E R20, desc[UR10][R20.64] ;  /* 0x0000000a14147981 */ /* 0x000ee4000c1e1900 */
[----:B--2---:R-:W-:-:S04]  /*1170*/  IMAD.WIDE R18, R9, 0x4, R18 ;  /* 0x0000000409127825 */ /* 0x004fc800078e0212 */
[C---:B------:R-:W-:Y:S01]  /*1180*/  IMAD.WIDE R14, R23.reuse, 0x4, R12 ;  /* 0x00000004170e7825 */ /* 0x040fe200078e020c */
[----:B------:R-:W3:Y:S04]  /*1190*/  LDG.E R9, desc[UR10][R18.64] ;  /* 0x0000000a12097981 */ /* 0x000ee8000c1e1900 */
[----:B------:R-:W2:Y:S01]  /*11a0*/  LDG.E R12, desc[UR10][R12.64] ;  /* 0x0000000a0c0c7981 */ /* 0x000ea2000c1e1900 */
[----:B------:R-:W-:-:S03]  /*11b0*/  IMAD.WIDE R22, R23, 0x4, R14 ;  /* 0x0000000417167825 */ /* 0x000fc600078e020e */
[----:B------:R-:W2:Y:S04]  /*11c0*/  LDG.E R24, desc[UR10][R18.64+0x4] ;  /* 0x0000040a12187981 */ /* 0x000ea8000c1e1900 */
[----:B------:R-:W4:Y:S04]  /*11d0*/  LDG.E R25, desc[UR10][R14.64] ;  /* 0x0000000a0e197981 */ /* 0x000f28000c1e1900 */
[----:B------:R-:W4:Y:S04]  /*11e0*/  LDG.E R26, desc[UR10][R18.64+0x8] ;  /* 0x0000080a121a7981 */ /* 0x000f28000c1e1900 */
[----:B------:R-:W5:Y:S04]  /*11f0*/  LDG.E R28, desc[UR10][R18.64+0xc] ;  /* 0x00000c0a121c7981 */ /* 0x000f68000c1e1900 */
[----:B------:R-:W5:Y:S01]  /*1200*/  LDG.E R22, desc[UR10][R22.64] ;  /* 0x0000000a16167981 */ /* 0x000f62000c1e1900 */
[----:B------:R-:W-:Y:S01]  /*1210*/  IADD3 R17, PT, PT, R17, 0x4, RZ ;  /* 0x0000000411117810 */ /* 0x000fe20007ffe0ff */
[----:B---3--:R-:W-:-:S04]  /*1220*/  FFMA R9, R9, R20, R16 ;  /* 0x0000001409097223 */ /* 0x008fc80000000010 */
[----:B--2---:R-:W-:-:S04]  /*1230*/  FFMA R9, R24, R12, R9 ;  /* 0x0000000c18097223 */ /* 0x004fc80000000009 */
[----:B----4-:R-:W-:-:S04]  /*1240*/  FFMA R9, R26, R25, R9 ;  /* 0x000000191a097223 */ /* 0x010fc80000000009 */
[----:B-----5:R-:W-:-:S07]  /*1250*/  FFMA R16, R28, R22, R9 ;  /* 0x000000161c107223 */ /* 0x020fce0000000009 */
.L_x_27:
[----:B------:R-:W-:Y:S05]  /*1260*/  @!P2 BRA `(.L_x_26) ;  /* 0x00000000006ca947 */ /* 0x000fea0003800000 */
[----:B------:R-:W-:Y:S01]  /*1270*/  ISETP.NE.AND P0, PT, R6, 0x1, PT ;  /* 0x000000010600780c */ /* 0x000fe20003f05270 */
[----:B------:R-:W0:Y:S01]  /*1280*/  LDC.64 R18, c[0x0][0x388] ;  /* 0x0000e200ff127b82 */ /* 0x000e220000000a00 */
[----:B------:R-:W-:-:S07]  /*1290*/  LOP3.LUT P2, RZ, R8, 0x1, RZ, 0xc0, !PT ;  /* 0x0000000108ff7812 */ /* 0x000fce000784c0ff */
[----:B------:R-:W1:Y:S04]  /*12a0*/  LDC.64 R8, c[0x0][0x380] ;  /* 0x0000e000ff087b82 */ /* 0x000e680000000a00 */
[----:B------:R-:W-:-:S04]  /*12b0*/  @P0 IADD3 R21, PT, PT, R10, R17, RZ ;  /* 0x000000110a150210 */ /* 0x000fc80007ffe0ff */
[----:B------:R-:W2:Y:S08]  /*12c0*/  @P0 LDC R20, c[0x0][0x3a0] ;  /* 0x0000e800ff140b82 */ /* 0x000eb00000000800 */
[----:B------:R-:W3:Y:S08]  /*12d0*/  @P2 LDC R22, c[0x0][0x3a0] ;  /* 0x0000e800ff162b82 */ /* 0x000ef00000000800 */
[----:B------:R-:W4:Y:S01]  /*12e0*/  LDC.64 R12, c[0x0][0x380] ;  /* 0x0000e000ff0c7b82 */ /* 0x000f220000000a00 */
[----:B-1----:R-:W-:-:S07]  /*12f0*/  @P0 IMAD.WIDE R8, R21, 0x4, R8 ;  /* 0x0000000415080825 */ /* 0x002fce00078e0208 */
[----:B------:R-:W1:Y:S01]  /*1300*/  LDC.64 R14, c[0x0][0x388] ;  /* 0x0000e200ff0e7b82 */ /* 0x000e620000000a00 */
[C---:B--2---:R-:W-:Y:S01]  /*1310*/  @P0 IMAD R23, R17.reuse, R20, R11 ;  /* 0x0000001411170224 */ /* 0x044fe200078e020b */
[----:B------:R-:W-:-:S03]  /*1320*/  @P0 IADD3 R17, PT, PT, R17, 0x2, RZ ;  /* 0x0000000211110810 */ /* 0x000fc60007ffe0ff */
[----:B0-----:R-:W-:Y:S01]  /*1330*/  @P0 IMAD.WIDE R18, R23, 0x4, R18 ;  /* 0x0000000417120825 */ /* 0x001fe200078e0212 */
[----:B------:R-:W-:Y:S02]  /*1340*/  @P2 IADD3 R25, PT, PT, R10, R17, RZ ;  /* 0x000000110a192210 */ /* 0x000fe40007ffe0ff */
[----:B------:R-:W2:Y:S01]  /*1350*/  @P0 LDG.E R10, desc[UR10][R8.64+0x4] ;  /* 0x0000040a080a0981 */ /* 0x000ea2000c1e1900 */
[----:B---3--:R-:W-:Y:S02]  /*1360*/  @P2 IMAD R11, R17, R22, R11 ;  /* 0x00000016110b2224 */ /* 0x008fe400078e020b */
[----:B------:R-:W-:Y:S01]  /*1370*/  @P0 IMAD.WIDE R20, R20, 0x4, R18 ;  /* 0x0000000414140825 */ /* 0x000fe200078e0212 */
[----:B------:R-:W3:Y:S04]  /*1380*/  @P0 LDG.E R23, desc[UR10][R18.64] ;  /* 0x0000000a12170981 */ /* 0x000ee8000c1e1900 */
[----:B------:R-:W3:Y:S01]  /*1390*/  @P0 LDG.E R17, desc[UR10][R8.64] ;  /* 0x0000000a08110981 */ /* 0x000ee2000c1e1900 */
[----:B----4-:R-:W-:-:S03]  /*13a0*/  @P2 IMAD.WIDE R12, R25, 0x4, R12 ;  /* 0x00000004190c2825 */ /* 0x010fc600078e020c */
[----:B------:R-:W2:Y:S01]  /*13b0*/  @P0 LDG.E R20, desc[UR10][R20.64] ;  /* 0x0000000a14140981 */ /* 0x000ea2000c1e1900 */
[----:B-1----:R-:W-:-:S03]  /*13c0*/  @P2 IMAD.WIDE R14, R11, 0x4, R14 ;  /* 0x000000040b0e2825 */ /* 0x002fc600078e020e */
[----:B------:R-:W4:Y:S04]  /*13d0*/  @P2 LDG.E R13, desc[UR10][R12.64] ;  /* 0x0000000a0c0d2981 */ /* 0x000f28000c1e1900 */
[----:B------:R-:W4:Y:S01]  /*13e0*/  @P2 LDG.E R14, desc[UR10][R14.64] ;  /* 0x0000000a0e0e2981 */ /* 0x000f22000c1e1900 */
[----:B---3--:R-:W-:-:S04]  /*13f0*/  @P0 FFMA R17, R17, R23, R16 ;  /* 0x0000001711110223 */ /* 0x008fc80000000010 */
[----:B--2---:R-:W-:-:S04]  /*1400*/  @P0 FFMA R16, R10, R20, R17 ;  /* 0x000000140a100223 */ /* 0x004fc80000000011 */
[----:B----4-:R-:W-:-:S07]  /*1410*/  @P2 FFMA R16, R13, R14, R16 ;  /* 0x0000000e0d102223 */ /* 0x010fce0000000010 */
.L_x_26:
[----:B------:R-:W0:Y:S08]  /*1420*/  LDC R11, c[0x0][0x3b4] ;  /* 0x0000ed00ff0b7b82 */ /* 0x000e300000000800 */
[----:B------:R-:W1:Y:S01]  /*1430*/  LDC.64 R8, c[0x0][0x390] ;  /* 0x0000e400ff087b82 */ /* 0x000e620000000a00 */
[----:B0-----:R-:W-:-:S04]  /*1440*/  IMAD R11, R11, UR6, R0 ;  /* 0x000000060b0b7c24 */ /* 0x001fc8000f8e0200 */
[----:B-1----:R-:W-:-:S05]  /*1450*/  IMAD.WIDE R8, R11, 0x4, R8 ;  /* 0x000000040b087825 */ /* 0x002fca00078e0208 */
[----:B------:R0:W-:Y:S02]  /*1460*/  STG.E desc[UR10][R8.64], R16 ;  /* 0x0000001008007986 */ /* 0x0001e4000c10190a */
.L_x_23:
[----:B------:R-:W-:Y:S05]  /*1470*/  BSYNC.RECONVERGENT B0 ;  /* 0x0000000000007941 */ /* 0x000fea0003800200 */
.L_x_22:
[----:B------:R-:W1:Y:S01]  /*1480*/  LDCU UR6, c[0x0][0x3a4] ;  /* 0x00007480ff0677ac */ /* 0x000e620008000800 */
[----:B------:R-:W-:-:S04]  /*1490*/  UIADD3 UR5, UPT, UPT, UR5, 0x1, URZ ;  /* 0x0000000105057890 */ /* 0x000fc8000fffe0ff */
[----:B-1----:R-:W-:-:S09]  /*14a0*/  UISETP.NE.AND UP0, UPT, UR5, UR6, UPT ;  /* 0x000000060500728c */ /* 0x002fd2000bf05270 */
[----:B------:R-:W-:Y:S05]  /*14b0*/  BRA.U UP0, `(.L_x_28) ;  /* 0xfffffff900087547 */ /* 0x000fea000b83ffff */
[----:B0-----:R-:W0:Y:S01]  /*14c0*/  LDC R8, c[0x0][0x3a8] ;  /* 0x0000ea00ff087b82 */ /* 0x001e220000000800 */
[----:B------:R-:W-:-:S06]  /*14d0*/  UIADD3 UR6, UPT, UPT, UR4, 0x1, URZ ;  /* 0x0000000104067890 */ /* 0x000fcc000fffe0ff */
[----:B0-----:R-:W-:-:S13]  /*14e0*/  ISETP.NE.AND P0, PT, R8, UR6, PT ;  /* 0x0000000608007c0c */ /* 0x001fda000bf05270 */
[----:B------:R-:W-:Y:S05]  /*14f0*/  @!P0 EXIT ;  /* 0x000000000000894d */ /* 0x000fea0003800000 */
[----:B------:R-:W-:Y:S01]  /*1500*/  UMOV UR4, UR6 ;  /* 0x0000000600047c82 */ /* 0x000fe20008000000 */
[----:B------:R-:W-:Y:S05]  /*1510*/  BRA `(.L_x_29) ;  /* 0xfffffff400ec7947 */ /* 0x000fea000383ffff */
.L_x_30:
[----:B------:R-:W-:-:S00]  /*1520*/  BRA `(.L_x_30) ;  /* 0xfffffffc00fc7947 */ /* 0x000fc0000383ffff */
[----:B------:R-:W-:-:S00]  /*1530*/  NOP ;  /* 0x0000000000007918 */ /* 0x000fc00000000000 */
        /* <DEDUP_REMOVED lines=12> */
.L_x_61:


//--------------------- .text._Z18matmul_cuda_kernelPKfS0_Pfiii --------------------------
	.section	.text._Z18matmul_cuda_kernelPKfS0_Pfiii,"ax",@progbits
	.align	128
        .global         _Z18matmul_cuda_kernelPKfS0_Pfiii
        .type           _Z18matmul_cuda_kernelPKfS0_Pfiii,@function
        .size           _Z18matmul_cuda_kernelPKfS0_Pfiii,(.L_x_62 - _Z18matmul_cuda_kernelPKfS0_Pfiii)
        .other          _Z18matmul_cuda_kernelPKfS0_Pfiii,@"STO_CUDA_ENTRY STV_DEFAULT"
_Z18matmul_cuda_kernelPKfS0_Pfiii:
.text._Z18matmul_cuda_kernelPKfS0_Pfiii:
[----:B------:R-:W-:Y:S01]  /*0000*/  LDC R1, c[0x0][0x37c] ;  /* 0x0000df00ff017b82 */ /* 0x000fe20000000800 */
[----:B------:R-:W0:Y:S07]  /*0010*/  S2R R3, SR_TID.Y ;  /* 0x0000000000037919 */ /* 0x000e2e0000002200 */
[----:B------:R-:W0:Y:S01]  /*0020*/  S2UR UR4, SR_CTAID.Y ;  /* 0x00000000000479c3 */ /* 0x000e220000002600 */
[----:B------:R-:W1:Y:S01]  /*0030*/  LDCU UR6, c[0x0][0x398] ;  /* 0x00007300ff0677ac */ /* 0x000e620008000800 */
[----:B------:R-:W2:Y:S06]  /*0040*/  S2R R5, SR_TID.X ;  /* 0x0000000000057919 */ /* 0x000eac0000002100 */
[----:B------:R-:W0:Y:S08]  /*0050*/  LDC R0, c[0x0][0x364] ;  /* 0x0000d900ff007b82 */ /* 0x000e300000000800 */
[----:B------:R-:W2:Y:S08]  /*0060*/  S2UR UR5, SR_CTAID.X ;  /* 0x00000000000579c3 */ /* 0x000eb00000002500 */
[----:B------:R-:W2:Y:S08]  /*0070*/  LDC R16, c[0x0][0x360] ;  /* 0x0000d800ff107b82 */ /* 0x000eb00000000800 */
[----:B------:R-:W3:Y:S01]  /*0080*/  LDC R17, c[0x0][0x3a0] ;  /* 0x0000e800ff117b82 */ /* 0x000ee20000000800 */
[----:B0-----:R-:W-:-:S05]  /*0090*/  IMAD R0, R0, UR4, R3 ;  /* 0x0000000400007c24 */ /* 0x001fca000f8e0203 */
[----:B-1----:R-:W-:Y:S01]  /*00a0*/  ISETP.GE.AND P0, PT, R0, UR6, PT ;  /* 0x0000000600007c0c */ /* 0x002fe2000bf06270 */
[----:B--2---:R-:W-:-:S05]  /*00b0*/  IMAD R16, R16, UR5, R5 ;  /* 0x0000000510107c24 */ /* 0x004fca000f8e0205 */
[----:B---3--:R-:W-:-:S13]  /*00c0*/  ISETP.GE.OR P0, PT, R16, R17, P0 ;  /* 0x000000111000720c */ /* 0x008fda0000706670 */
[----:B------:R-:W-:Y:S05]  /*00d0*/  @P0 EXIT ;  /* 0x000000000000094d */ /* 0x000fea0003800000 */
[----:B------:R-:W0:Y:S01]  /*00e0*/  LDC R19, c[0x0][0x39c] ;  /* 0x0000e700ff137b82 */ /* 0x000e220000000800 */
[----:B------:R-:W1:Y:S01]  /*00f0*/  LDCU.64 UR4, c[0x0][0x358] ;  /* 0x00006b00ff0477ac */ /* 0x000e620008000a00 */
[----:B------:R-:W-:Y:S01]  /*0100*/  HFMA2 R24, -RZ, RZ, 0, 0 ;  /* 0x00000000ff187431 */ /* 0x000fe200000001ff */
[----:B0-----:R-:W-:-:S13]  /*0110*/  ISETP.GE.AND P0, PT, R19, 0x1, PT ;  /* 0x000000011300780c */ /* 0x001fda0003f06270 */
[----:B-1----:R-:W-:Y:S05]  /*0120*/  @!P0 BRA `(.L_x_31) ;  /* 0x0000000400e08947 */ /* 0x002fea0003800000 */
[C---:B------:R-:W-:Y:S01]  /*0130*/  ISETP.GE.U32.AND P1, PT, R19.reuse, 0x8, PT ;  /* 0x000000081300780c */ /* 0x040fe20003f26070 */
[----:B------:R-:W-:Y:S01]  /*0140*/  IMAD R20, R0, R19, RZ ;  /* 0x0000001300147224 */ /* 0x000fe200078e02ff */
[----:B------:R-:W-:Y:S02]  /*0150*/  LOP3.LUT R27, R19, 0x7, RZ, 0xc0, !PT ;  /* 0x00000007131b7812 */ /* 0x000fe400078ec0ff */
[----:B------:R-:W-:Y:S02]  /*0160*/  MOV R24, RZ ;  /* 0x000000ff00187202 */ /* 0x000fe40000000f00 */
[----:B------:R-:W-:Y:S02]  /*0170*/  ISETP.NE.AND P0, PT, R27, RZ, PT ;  /* 0x000000ff1b00720c */ /* 0x000fe40003f05270 */
[----:B------:R-:W-:-:S05]  /*0180*/  MOV R21, RZ ;  /* 0x000000ff00157202 */ /* 0x000fca0000000f00 */
[----:B------:R-:W-:Y:S06]  /*0190*/  @!P1 BRA `(.L_x_32) ;  /* 0x0000000000c49947 */ /* 0x000fec0003800000 */
[----:B------:R-:W0:Y:S01]  /*01a0*/  LDC.64 R2, c[0x0][0x380] ;  /* 0x0000e000ff027b82 */ /* 0x000e220000000a00 */
[----:B------:R-:W-:Y:S02]  /*01b0*/  LOP3.LUT R21, R19, 0x7ffffff8, RZ, 0xc0, !PT ;  /* 0x7ffffff813157812 */ /* 0x000fe400078ec0ff */
[----:B------:R-:W-:Y:S02]  /*01c0*/  MOV R24, RZ ;  /* 0x000000ff00187202 */ /* 0x000fe40000000f00 */
[----:B------:R-:W-:Y:S02]  /*01d0*/  MOV R18, R16 ;  /* 0x0000001000127202 */ /* 0x000fe40000000f00 */
[----:B------:R-:W-:Y:S01]  /*01e0*/  IADD3 R22, PT, PT, -R21, RZ, RZ ;  /* 0x000000ff15167210 */ /* 0x000fe20007ffe1ff */
[----:B0-----:R-:W-:-:S03]  /*01f0*/  IMAD.WIDE.U32 R2, R20, 0x4, R2 ;  /* 0x0000000414027825 */ /* 0x001fc600078e0002 */
[----:B------:R-:W-:-:S04]  /*0200*/  IADD3 R4, P1, PT, R2, 0x10, RZ ;  /* 0x0000001002047810 */ /* 0x000fc80007f3e0ff */
[----:B------:R-:W-:-:S09]  /*0210*/  IADD3.X R5, PT, PT, RZ, R3, RZ, P1, !PT ;  /* 0x00000003ff057210 */ /* 0x000fd20000ffe4ff */
.L_x_33:
[----:B------:R-:W0:Y:S01]  /*0220*/  LDC.64 R14, c[0x0][0x388] ;  /* 0x0000e200ff0e7b82 */ /* 0x000e220000000a00 */
[----:B------:R-:W-:Y:S02]  /*0230*/  MOV R2, R4 ;  /* 0x0000000400027202 */ /* 0x000fe40000000f00 */
[----:B------:R-:W-:-:S05]  /*0240*/  MOV R3, R5 ;  /* 0x0000000500037202 */ /* 0x000fca0000000f00 */
[----:B------:R-:W2:Y:S04]  /*0250*/  LDG.E R25, desc[UR4][R2.64+-0x10] ;  /* 0xfffff00402197981 */ /* 0x000ea8000c1e1900 */
[----:B------:R-:W3:Y:S04]  /*0260*/  LDG.E R23, desc[UR4][R2.64+-0xc] ;  /* 0xfffff40402177981 */ /* 0x000ee8000c1e1900 */
[----:B------:R-:W4:Y:S04]  /*0270*/  LDG.E R29, desc[UR4][R2.64+-0x8] ;  /* 0xfffff804021d7981 */ /* 0x000f28000c1e1900 */
[----:B------:R-:W5:Y:S01]  /*0280*/  LDG.E R28, desc[UR4][R2.64+-0x4] ;  /* 0xfffffc04021c7981 */ /* 0x000f62000c1e1900 */
[----:B0-----:R-:W-:-:S05]  /*0290*/  IMAD.WIDE R14, R18, 0x4, R14 ;  /* 0x00000004120e7825 */ /* 0x001fca00078e020e */
[----:B------:R0:W2:Y:S01]  /*02a0*/  LDG.E R26, desc[UR4][R14.64] ;  /* 0x000000040e1a7981 */ /* 0x0000a2000c1e1900 */
[----:B------:R-:W-:-:S04]  /*02b0*/  IMAD.WIDE R12, R17, 0x4, R14 ;  /* 0x00000004110c7825 */ /* 0x000fc800078e020e */
[C---:B------:R-:W-:Y:S02]  /*02c0*/  IMAD.WIDE R4, R17.reuse, 0x4, R12 ;  /* 0x0000000411047825 */ /* 0x040fe400078e020c */
[----:B------:R-:W3:Y:S02]  /*02d0*/  LDG.E R12, desc[UR4][R12.64] ;  /* 0x000000040c0c7981 */ /* 0x000ee4000c1e1900 */
[C---:B------:R-:W-:Y:S02]  /*02e0*/  IMAD.WIDE R8, R17.reuse, 0x4, R4 ;  /* 0x0000000411087825 */ /* 0x040fe400078e0204 */
[----:B------:R-:W4:Y:S02]  /*02f0*/  LDG.E R4, desc[UR4][R4.64] ;  /* 0x0000000404047981 */ /* 0x000f24000c1e1900 */
[C---:B------:R-:W-:Y:S02]  /*0300*/  IMAD.WIDE R6, R17.reuse, 0x4, R8 ;  /* 0x0000000411067825 */ /* 0x040fe400078e0208 */
[----:B------:R-:W5:Y:S02]  /*0310*/  LDG.E R8, desc[UR4][R8.64] ;  /* 0x0000000408087981 */ /* 0x000f64000c1e1900 */
[----:B------:R-:W-:-:S02]  /*0320*/  IMAD.WIDE R10, R17, 0x4, R6 ;  /* 0x00000004110a7825 */ /* 0x000fc400078e0206 */
[----:B------:R-:W5:Y:S04]  /*0330*/  LDG.E R5, desc[UR4][R2.64] ;  /* 0x0000000402057981 */ /* 0x000f68000c1e1900 */
[----:B------:R-:W5:Y:S01]  /*0340*/  LDG.E R6, desc[UR4][R6.64] ;  /* 0x0000000406067981 */ /* 0x000f62000c1e1900 */
[----:B0-----:R-:W-:-:S03]  /*0350*/  IMAD.WIDE R14, R17, 0x4, R10 ;  /* 0x00000004110e7825 */ /* 0x001fc600078e020a */
[----:B------:R-:W5:Y:S04]  /*0360*/  LDG.E R10, desc[UR4][R10.64] ;  /* 0x000000040a0a7981 */ /* 0x000f68000c1e1900 */
[----:B------:R-:W5:Y:S04]  /*0370*/  LDG.E R13, desc[UR4][R14.64] ;  /* 0x000000040e0d7981 */ /* 0x000f68000c1e1900 */
[----:B------:R-:W5:Y:S04]  /*0380*/  LDG.E R7, desc[UR4][R2.64+0x4] ;  /* 0x0000040402077981 */ /* 0x000f68000c1e1900 */
[----:B------:R-:W5:Y:S01]  /*0390*/  LDG.E R9, desc[UR4][R2.64+0xc] ;  /* 0x00000c0402097981 */ /* 0x000f62000c1e1900 */
[----:B--2---:R-:W-:Y:S01]  /*03a0*/  FFMA R26, R25, R26, R24 ;  /* 0x0000001a191a7223 */ /* 0x004fe20000000018 */
[----:B------:R-:W-:-:S02]  /*03b0*/  IMAD.WIDE R24, R17, 0x4, R14 ;  /* 0x0000000411187825 */ /* 0x000fc400078e020e */
[----:B------:R-:W2:Y:S04]  /*03c0*/  LDG.E R14, desc[UR4][R2.64+0x8] ;  /* 0x00000804020e7981 */ /* 0x000ea8000c1e1900 */
[----:B------:R-:W2:Y:S01]  /*03d0*/  LDG.E R24, desc[UR4][R24.64] ;  /* 0x0000000418187981 */ /* 0x000ea2000c1e1900 */
[----:B---3--:R-:W-:Y:S01]  /*03e0*/  FFMA R12, R23, R12, R26 ;  /* 0x0000000c170c7223 */ /* 0x008fe2000000001a */
[----:B------:R-:W-:-:S03]  /*03f0*/  IADD3 R22, PT, PT, R22, 0x8, RZ ;  /* 0x0000000816167810 */ /* 0x000fc60007ffe0ff */
[----:B----4-:R-:W-:Y:S01]  /*0400*/  FFMA R29, R29, R4, R12 ;  /* 0x000000041d1d7223 */ /* 0x010fe2000000000c */
[----:B------:R-:W-:-:S03]  /*0410*/  ISETP.NE.AND P1, PT, R22, RZ, PT ;  /* 0x000000ff1600720c */ /* 0x000fc60003f25270 */
[----:B-----5:R-:W-:Y:S01]  /*0420*/  FFMA R8, R28, R8, R29 ;  /* 0x000000081c087223 */ /* 0x020fe2000000001d */
[----:B------:R-:W-:-:S03]  /*0430*/  IADD3 R4, P2, PT, R2, 0x20, RZ ;  /* 0x0000002002047810 */ /* 0x000fc60007f5e0ff */
[----:B------:R-:W-:Y:S01]  /*0440*/  FFMA R6, R5, R6, R8 ;  /* 0x0000000605067223 */ /* 0x000fe20000000008 */
[----:B------:R-:W-:Y:S02]  /*0450*/  IADD3.X R5, PT, PT, RZ, R3, RZ, P2, !PT ;  /* 0x00000003ff057210 */ /* 0x000fe400017fe4ff */
[----:B------:R-:W-:Y:S01]  /*0460*/  LEA R18, R17, R18, 0x3 ;  /* 0x0000001211127211 */ /* 0x000fe200078e18ff */
[----:B------:R-:W-:-:S04]  /*0470*/  FFMA R7, R7, R10, R6 ;  /* 0x0000000a07077223 */ /* 0x000fc80000000006 */
[----:B--2---:R-:W-:-:S04]  /*0480*/  FFMA R14, R14, R13, R7 ;  /* 0x0000000d0e0e7223 */ /* 0x004fc80000000007 */
[----:B------:R-:W-:Y:S01]  /*0490*/  FFMA R24, R9, R24, R14 ;  /* 0x0000001809187223 */ /* 0x000fe2000000000e */
[----:B------:R-:W-:Y:S06]  /*04a0*/  @P1 BRA `(.L_x_33) ;  /* 0xfffffffc005c1947 */ /* 0x000fec000383ffff */
.L_x_32:
[----:B------:R-:W-:Y:S05]  /*04b0*/  @!P0 BRA `(.L_x_31) ;  /* 0x0000000000fc8947 */ /* 0x000fea0003800000 */
[----:B------:R-:W-:Y:S02]  /*04c0*/  ISETP.GE.U32.AND P1, PT, R27, 0x4, PT ;  /* 0x000000041b00780c */ /* 0x000fe40003f26070 */
[----:B------:R-:W-:-:S04]  /*04d0*/  LOP3.LUT R14, R19, 0x3, RZ, 0xc0, !PT ;  /* 0x00000003130e7812 */ /* 0x000fc800078ec0ff */
[----:B------:R-:W-:-:S07]  /*04e0*/  ISETP.NE.AND P0, PT, R14, RZ, PT ;  /* 0x000000ff0e00720c */ /* 0x000fce0003f05270 */
[----:B------:R-:W-:Y:S06]  /*04f0*/  @!P1 BRA `(.L_x_34) ;  /* 0x00000000006c9947 */ /* 0x000fec0003800000 */
[----:B------:R-:W0:Y:S01]  /*0500*/  LDC.64 R4, c[0x0][0x388] ;  /* 0x0000e200ff047b82 */ /* 0x000e220000000a00 */
[----:B------:R-:W1:Y:S01]  /*0510*/  LDCU.64 UR6, c[0x0][0x380] ;  /* 0x00007000ff0677ac */ /* 0x000e620008000a00 */
[----:B------:R-:W-:Y:S01]  /*0520*/  IMAD R7, R21, R17, R16 ;  /* 0x0000001115077224 */ /* 0x000fe200078e0210 */
[CC--:B------:R-:W-:Y:S02]  /*0530*/  IADD3 R3, PT, PT, R20.reuse, R21.reuse, RZ ;  /* 0x0000001514037210 */ /* 0x0c0fe40007ffe0ff */
[----:B------:R-:W-:-:S03]  /*0540*/  IADD3 R8, P1, PT, R20, R21, RZ ;  /* 0x0000001514087210 */ /* 0x000fc60007f3e0ff */
[----:B------:R-:W2:Y:S01]  /*0550*/  LDC.64 R12, c[0x0][0x380] ;  /* 0x0000e000ff0c7b82 */ /* 0x000ea20000000a00 */
[----:B0-----:R-:W-:-:S04]  /*0560*/  IMAD.WIDE R4, R7, 0x4, R4 ;  /* 0x0000000407047825 */ /* 0x001fc800078e0204 */
[----:B------:R-:W-:Y:S02]  /*0570*/  IMAD.WIDE R6, R17, 0x4, R4 ;  /* 0x0000000411067825 */ /* 0x000fe400078e0204 */
[----:B------:R-:W3:Y:S02]  /*0580*/  LDG.E R4, desc[UR4][R4.64] ;  /* 0x0000000404047981 */ /* 0x000ee4000c1e1900 */
[----:B--2---:R-:W-:Y:S01]  /*0590*/  IMAD.WIDE.U32 R12, R3, 0x4, R12 ;  /* 0x00000004030c7825 */ /* 0x004fe200078e000c */
[----:B------:R-:W-:Y:S02]  /*05a0*/  IADD3.X R3, PT, PT, RZ, RZ, RZ, P1, !PT ;  /* 0x000000ffff037210 */ /* 0x000fe40000ffe4ff */
[----:B-1----:R-:W-:-:S03]  /*05b0*/  LEA R2, P1, R8, UR6, 0x2 ;  /* 0x0000000608027c11 */ /* 0x002fc6000f8210ff */
[----:B------:R-:W3:Y:S01]  /*05c0*/  LDG.E R13, desc[UR4][R12.64] ;  /* 0x000000040c0d7981 */ /* 0x000ee2000c1e1900 */
[----:B------:R-:W-:Y:S01]  /*05d0*/  LEA.HI.X R3, R8, UR7, R3, 0x2, P1 ;  /* 0x0000000708037c11 */ /* 0x000fe200088f1403 */
[C---:B------:R-:W-:Y:S02]  /*05e0*/  IMAD.WIDE R8, R17.reuse, 0x4, R6 ;  /* 0x0000000411087825 */ /* 0x040fe400078e0206 */
[----:B------:R-:W2:Y:S04]  /*05f0*/  LDG.E R6, desc[UR4][R6.64] ;  /* 0x0000000406067981 */ /* 0x000ea8000c1e1900 */
[----:B------:R-:W2:Y:S01]  /*0600*/  LDG.E R15, desc[UR4][R2.64+0x4] ;  /* 0x00000404020f7981 */ /* 0x000ea2000c1e1900 */
[----:B------:R-:W-:-:S03]  /*0610*/  IMAD.WIDE R10, R17, 0x4, R8 ;  /* 0x00000004110a7825 */ /* 0x000fc600078e0208 */
        /* <DEDUP_REMOVED lines=9> */
.L_x_34:
[----:B------:R-:W-:Y:S05]  /*06b0*/  @!P0 BRA `(.L_x_31) ;  /* 0x00000000007c8947 */ /* 0x000fea0003800000 */
[----:B------:R-:W-:Y:S01]  /*06c0*/  ISETP.NE.AND P1, PT, R14, 0x1, PT ;  /* 0x000000010e00780c */ /* 0x000fe20003f25270 */
[----:B------:R-:W0:Y:S01]  /*06d0*/  LDC.64 R10, c[0x0][0x380] ;  /* 0x0000e000ff0a7b82 */ /* 0x000e220000000a00 */
[----:B------:R-:W-:-:S04]  /*06e0*/  LOP3.LUT R19, R19, 0x1, RZ, 0xc0, !PT ;  /* 0x0000000113137812 */ /* 0x000fc800078ec0ff */
[----:B------:R-:W-:-:S03]  /*06f0*/  ISETP.NE.U32.AND P0, PT, R19, 0x1, PT ;  /* 0x000000011300780c */ /* 0x000fc60003f05070 */
[----:B------:R-:W1:Y:S04]  /*0700*/  LDC.64 R8, c[0x0][0x388] ;  /* 0x0000e200ff087b82 */ /* 0x000e680000000a00 */
[CC--:B------:R-:W-:Y:S02]  /*0710*/  @P1 IADD3 R13, PT, PT, R20.reuse, R21.reuse, RZ ;  /* 0x00000015140d1210 */ /* 0x0c0fe40007ffe0ff */
[----:B------:R-:W-:Y:S02]  /*0720*/  @P1 IADD3 R12, P2, PT, R20, R21, RZ ;  /* 0x00000015140c1210 */ /* 0x000fe40007f5e0ff */
[----:B------:R-:W2:Y:S02]  /*0730*/  @P1 LDC.64 R2, c[0x0][0x380] ;  /* 0x0000e000ff021b82 */ /* 0x000ea40000000a00 */
[----:B------:R-:W-:-:S06]  /*0740*/  @P1 IADD3.X R14, PT, PT, RZ, RZ, RZ, P2, !PT ;  /* 0x000000ffff0e1210 */ /* 0x000fcc00017fe4ff */
[----:B------:R-:W3:Y:S01]  /*0750*/  LDC.64 R4, c[0x0][0x380] ;  /* 0x0000e000ff047b82 */ /* 0x000ee20000000a00 */
[----:B0-----:R-:W-:-:S04]  /*0760*/  @P1 IMAD.WIDE.U32 R10, R13, 0x4, R10 ;  /* 0x000000040d0a1825 */ /* 0x001fc800078e000a */
[C---:B------:R-:W-:Y:S01]  /*0770*/  @P1 IMAD R13, R21.reuse, R17, R16 ;  /* 0x00000011150d1224 */ /* 0x040fe200078e0210 */
[----:B------:R-:W-:Y:S01]  /*0780*/  @P1 IADD3 R21, PT, PT, R21, 0x2, RZ ;  /* 0x0000000215151810 */ /* 0x000fe20007ffe0ff */
[----:B------:R-:W4:Y:S01]  /*0790*/  @P1 LDG.E R11, desc[UR4][R10.64] ;  /* 0x000000040a0b1981 */ /* 0x000f22000c1e1900 */
[----:B------:R-:W0:Y:S01]  /*07a0*/  LDC.64 R6, c[0x0][0x388] ;  /* 0x0000e200ff067b82 */ /* 0x000e220000000a00 */
[----:B-1----:R-:W-:Y:S01]  /*07b0*/  @P1 IMAD.WIDE R8, R13, 0x4, R8 ;  /* 0x000000040d081825 */ /* 0x002fe200078e0208 */
[----:B------:R-:W-:Y:S02]  /*07c0*/  @!P0 IADD3 R15, PT, PT, R20, R21, RZ ;  /* 0x00000015140f8210 */ /* 0x000fe40007ffe0ff */
[----:B--2---:R-:W-:Y:S01]  /*07d0*/  @P1 LEA R2, P2, R12, R2, 0x2 ;  /* 0x000000020c021211 */ /* 0x004fe200078410ff */
[----:B------:R-:W-:-:S03]  /*07e0*/  @!P0 IMAD R21, R21, R17, R16 ;  /* 0x0000001115158224 */ /* 0x000fc600078e0210 */
[----:B------:R-:W-:Y:S01]  /*07f0*/  @P1 LEA.HI.X R3, R12, R3, R14, 0x2, P2 ;  /* 0x000000030c031211 */ /* 0x000fe200010f140e */
[----:B------:R-:W-:Y:S01]  /*0800*/  @P1 IMAD.WIDE R12, R17, 0x4, R8 ;  /* 0x00000004110c1825 */ /* 0x000fe200078e0208 */
[----:B------:R-:W4:Y:S03]  /*0810*/  @P1 LDG.E R14, desc[UR4][R8.64] ;  /* 0x00000004080e1981 */ /* 0x000f26000c1e1900 */
[----:B---3--:R-:W-:Y:S01]  /*0820*/  @!P0 IMAD.WIDE.U32 R4, R15, 0x4, R4 ;  /* 0x000000040f048825 */ /* 0x008fe200078e0004 */
[----:B------:R-:W2:Y:S04]  /*0830*/  @P1 LDG.E R2, desc[UR4][R2.64+0x4] ;  /* 0x0000040402021981 */ /* 0x000ea8000c1e1900 */
[----:B------:R-:W2:Y:S01]  /*0840*/  @P1 LDG.E R12, desc[UR4][R12.64] ;  /* 0x000000040c0c1981 */ /* 0x000ea2000c1e1900 */
[----:B0-----:R-:W-:-:S03]  /*0850*/  @!P0 IMAD.WIDE R6, R21, 0x4, R6 ;  /* 0x0000000415068825 */ /* 0x001fc600078e0206 */
[----:B------:R-:W3:Y:S04]  /*0860*/  @!P0 LDG.E R5, desc[UR4][R4.64] ;  /* 0x0000000404058981 */ /* 0x000ee8000c1e1900 */
[----:B------:R-:W3:Y:S01]  /*0870*/  @!P0 LDG.E R6, desc[UR4][R6.64] ;  /* 0x0000000406068981 */ /* 0x000ee2000c1e1900 */
[----:B----4-:R-:W-:-:S04]  /*0880*/  @P1 FFMA R11, R11, R14, R24 ;  /* 0x0000000e0b0b1223 */ /* 0x010fc80000000018 */
[----:B--2---:R-:W-:-:S04]  /*0890*/  @P1 FFMA R24, R2, R12, R11 ;  /* 0x0000000c02181223 */ /* 0x004fc8000000000b */
[----:B---3--:R-:W-:-:S07]  /*08a0*/  @!P0 FFMA R24, R5, R6, R24 ;  /* 0x0000000605188223 */ /* 0x008fce0000000018 */
.L_x_31:
[----:B------:R-:W0:Y:S01]  /*08b0*/  LDC.64 R2, c[0x0][0x390] ;  /* 0x0000e400ff027b82 */ /* 0x000e220000000a00 */
[----:B------:R-:W-:-:S04]  /*08c0*/  IMAD R17, R0, R17, R16 ;  /* 0x0000001100117224 */ /* 0x000fc800078e0210 */
[----:B0-----:R-:W-:-:S05]  /*08d0*/  IMAD.WIDE R2, R17, 0x4, R2 ;  /* 0x0000000411027825 */ /* 0x001fca00078e0202 */
[----:B------:R-:W-:Y:S01]  /*08e0*/  STG.E desc[UR4][R2.64], R24 ;  /* 0x0000001802007986 */ /* 0x000fe2000c101904 */
[----:B------:R-:W-:Y:S05]  /*08f0*/  EXIT ;  /* 0x000000000000794d */ /* 0x000fea0003800000 */
.L_x_35:
        /* <DEDUP_REMOVED lines=16> */
.L_x_62:


//--------------------- .text._Z21compare_arrays_kernelPKfS0_Pffi --------------------------
	.section	.text._Z21compare_arrays_kernelPKfS0_Pffi,"ax",@progbits
	.align	128
        .global         _Z21compare_arrays_kernelPKfS0_Pffi
        .type           _Z21compare_arrays_kernelPKfS0_Pffi,@function
        .size           _Z21compare_arrays_kernelPKfS0_Pffi,(.L_x_63 - _Z21compare_arrays_kernelPKfS0_Pffi)
        .other          _Z21compare_arrays_kernelPKfS0_Pffi,@"STO_CUDA_ENTRY STV_DEFAULT"
_Z21compare_arrays_kernelPKfS0_Pffi:
.text._Z21compare_arrays_kernelPKfS0_Pffi:
[----:B------:R-:W-:Y:S01]  /*0000*/  LDC R1, c[0x0][0x37c] ;  /* 0x0000df00ff017b82 */ /* 0x000fe20000000800 */
[----:B------:R-:W0:Y:S07]  /*0010*/  S2R R0, SR_TID.X ;  /* 0x0000000000007919 */ /* 0x000e2e0000002100 */
[----:B------:R-:W0:Y:S01]  /*0020*/  S2UR UR4, SR_CTAID.X ;  /* 0x00000000000479c3 */ /* 0x000e220000002500 */
[----:B------:R-:W1:Y:S07]  /*0030*/  LDCU UR5, c[0x0][0x39c] ;  /* 0x00007380ff0577ac */ /* 0x000e6e0008000800 */
[----:B------:R-:W0:Y:S02]  /*0040*/  LDC R7, c[0x0][0x360] ;  /* 0x0000d800ff077b82 */ /* 0x000e240000000800 */
[----:B0-----:R-:W-:-:S05]  /*0050*/  IMAD R7, R7, UR4, R0 ;  /* 0x0000000407077c24 */ /* 0x001fca000f8e0200 */
[----:B-1----:R-:W-:-:S13]  /*0060*/  ISETP.GE.AND P0, PT, R7, UR5, PT ;  /* 0x0000000507007c0c */ /* 0x002fda000bf06270 */
[----:B------:R-:W-:Y:S05]  /*0070*/  @P0 EXIT ;  /* 0x000000000000094d */ /* 0x000fea0003800000 */
[----:B------:R-:W0:Y:S01]  /*0080*/  LDC.64 R2, c[0x0][0x380] ;  /* 0x0000e000ff027b82 */ /* 0x000e220000000a00 */
[----:B------:R-:W1:Y:S01]  /*0090*/  LDCU.64 UR4, c[0x0][0x358] ;  /* 0x00006b00ff0477ac */ /* 0x000e620008000a00 */
[----:B------:R-:W2:Y:S06]  /*00a0*/  LDCU UR6, c[0x0][0x398] ;  /* 0x00007300ff0677ac */ /* 0x000eac0008000800 */
[----:B------:R-:W3:Y:S01]  /*00b0*/  LDC.64 R4, c[0x0][0x388] ;  /* 0x0000e200ff047b82 */ /* 0x000ee20000000a00 */
[----:B0-----:R-:W-:-:S06]  /*00c0*/  IMAD.WIDE R2, R7, 0x4, R2 ;  /* 0x0000000407027825 */ /* 0x001fcc00078e0202 */
[----:B-1----:R-:W4:Y:S01]  /*00d0*/  LDG.E R2, desc[UR4][R2.64] ;  /* 0x0000000402027981 */ /* 0x002f22000c1e1900 */
[----:B---3--:R-:W-:-:S06]  /*00e0*/  IMAD.WIDE R4, R7, 0x4, R4 ;  /* 0x0000000407047825 */ /* 0x008fcc00078e0204 */
[----:B------:R-:W4:Y:S02]  /*00f0*/  LDG.E R5, desc[UR4][R4.64] ;  /* 0x0000000404057981 */ /* 0x000f24000c1e1900 */
[----:B----4-:R-:W-:-:S05]  /*0100*/  FADD R0, R2, -R5 ;  /* 0x8000000502007221 */ /* 0x010fca0000000000 */
[----:B--2---:R-:W-:-:S13]  /*0110*/  FSETP.GT.AND P0, PT, |R0|, UR6, PT ;  /* 0x0000000600007c0b */ /* 0x004fda000bf04200 */
[----:B------:R-:W-:Y:S05]  /*0120*/  @!P0 EXIT ;  /* 0x000000000000894d */ /* 0x000fea0003800000 */
[----:B------:R-:W0:Y:S01]  /*0130*/  LDC.64 R2, c[0x0][0x390] ;  /* 0x0000e400ff027b82 */ /* 0x000e220000000a00 */
[----:B------:R-:W-:-:S05]  /*0140*/  HFMA2 R5, -RZ, RZ, 1.875, 0 ;  /* 0x3f800000ff057431 */ /* 0x000fca00000001ff */
[----:B0-----:R-:W-:Y:S01]  /*0150*/  ATOMG.E.EXCH.STRONG.GPU PT, RZ, desc[UR4][R2.64], R5 ;  /* 0x8000000502ff79a8 */ /* 0x001fe2000c1ef104 */
[----:B------:R-:W-:Y:S05]  /*0160*/  EXIT ;  /* 0x000000000000794d */ /* 0x000fea0003800000 */
.L_x_36:
        /* <DEDUP_REMOVED lines=9> */
.L_x_63:


//--------------------- .text._Z16pow_const_kernelPKffPfi --------------------------
	.section	.text._Z16pow_const_kernelPKffPfi,"ax",@progbits
	.align	128
        .global         _Z16pow_const_kernelPKffPfi
        .type           _Z16pow_const_kernelPKffPfi,@function
        .size           _Z16pow_const_kernelPKffPfi,(.L_x_64 - _Z16pow_const_kernelPKffPfi)
        .other          _Z16pow_const_kernelPKffPfi,@"STO_CUDA_ENTRY STV_DEFAULT"
_Z16pow_const_kernelPKffPfi:
.text._Z16pow_const_kernelPKffPfi:
        /* <DEDUP_REMOVED lines=10> */
[----:B0-----:R-:W-:-:S06]  /*00a0*/  IMAD.WIDE R2, R0, 0x4, R2 ;  /* 0x0000000400027825 */ /* 0x001fcc00078e0202 */
[----:B-1----:R-:W2:Y:S01]  /*00b0*/  LDG.E R2, desc[UR4][R2.64] ;  /* 0x0000000402027981 */ /* 0x002ea2000c1e1900 */
[----:B------:R-:W-:Y:S01]  /*00c0*/  HFMA2 R9, -RZ, RZ, 0.771484375, 0.21533203125 ;  /* 0x3a2c32e4ff097431 */ /* 0x000fe200000001ff */
[----:B------:R-:W-:Y:S01]  /*00d0*/  BSSY.RECONVERGENT B0, `(.L_x_37) ;  /* 0x000005a000007945 */ /* 0x000fe20003800200 */
[C---:B--2---:R-:W-:Y:S01]  /*00e0*/  FMUL R5, |R2|.reuse, 16777216 ;  /* 0x4b80000002057820 */ /* 0x044fe20000400200 */
[----:B------:R-:W-:-:S04]  /*00f0*/  FSETP.GEU.AND P0, PT, |R2|, 1.175494350822287508e-38, PT ;  /* 0x008000000200780b */ /* 0x000fc80003f0e200 */
[----:B------:R-:W-:Y:S02]  /*0100*/  FSEL R5, R5, |R2|, !P0 ;  /* 0x4000000205057208 */ /* 0x000fe40004000000 */
[----:B------:R-:W-:Y:S02]  /*0110*/  FSEL R3, RZ, -24, P0 ;  /* 0xc1c00000ff037808 */ /* 0x000fe40000000000 */
[----:B------:R-:W-:-:S04]  /*0120*/  IADD3 R4, PT, PT, R5, -0x3f3504f3, RZ ;  /* 0xc0cafb0d05047810 */ /* 0x000fc80007ffe0ff */
[----:B------:R-:W-:-:S04]  /*0130*/  LOP3.LUT R4, R4, 0xff800000, RZ, 0xc0, !PT ;  /* 0xff80000004047812 */ /* 0x000fc800078ec0ff */
[-C--:B------:R-:W-:Y:S02]  /*0140*/  IADD3 R5, PT, PT, R5, -R4.reuse, RZ ;  /* 0x8000000405057210 */ /* 0x080fe40007ffe0ff */
[----:B------:R-:W-:-:S03]  /*0150*/  I2FP.F32.S32 R4, R4 ;  /* 0x0000000400047245 */ /* 0x000fc60000201400 */
[C---:B------:R-:W-:Y:S01]  /*0160*/  FADD R6, R5.reuse, 1 ;  /* 0x3f80000005067421 */ /* 0x040fe20000000000 */
[----:B------:R-:W-:Y:S01]  /*0170*/  FADD R5, R5, -1 ;  /* 0xbf80000005057421 */ /* 0x000fe20000000000 */
[----:B------:R-:W-:-:S03]  /*0180*/  FFMA R3, R4, 1.1920928955078125e-07, R3 ;  /* 0x3400000004037823 */ /* 0x000fc60000000003 */
[----:B------:R-:W-:Y:S01]  /*0190*/  FADD R7, R5, R5 ;  /* 0x0000000505077221 */ /* 0x000fe20000000000 */
[----:B------:R-:W0:Y:S03]  /*01a0*/  MUFU.RCP R6, R6 ;  /* 0x0000000600067308 */ /* 0x000e260000001000 */
[----:B0-----:R-:W-:-:S04]  /*01b0*/  FMUL R8, R6, R7 ;  /* 0x0000000706087220 */ /* 0x001fc80000400000 */
[----:B------:R-:W-:Y:S01]  /*01c0*/  FADD R7, R5, -R8 ;  /* 0x8000000805077221 */ /* 0x000fe20000000000 */
[CC--:B------:R-:W-:Y:S01]  /*01d0*/  FMUL R4, R8.reuse, R8.reuse ;  /* 0x0000000808047220 */ /* 0x0c0fe20000400000 */
[----:B------:R-:W-:Y:S02]  /*01e0*/  FFMA R12, R8, 1.4426950216293334961, R3 ;  /* 0x3fb8aa3b080c7823 */ /* 0x000fe40000000003 */
[----:B------:R-:W-:Y:S01]  /*01f0*/  FADD R10, R7, R7 ;  /* 0x00000007070a7221 */ /* 0x000fe20000000000 */
[C---:B------:R-:W-:Y:S01]  /*0200*/  FFMA R7, R4.reuse, R9, 0.0032181653659790754318 ;  /* 0x3b52e7db04077423 */ /* 0x040fe20000000009 */
[----:B------:R-:W-:Y:S02]  /*0210*/  FADD R9, R3, -R12 ;  /* 0x8000000c03097221 */ /* 0x000fe40000000000 */
[----:B------:R-:W-:Y:S01]  /*0220*/  FFMA R5, R5, -R8, R10 ;  /* 0x8000000805057223 */ /* 0x000fe2000000000a */
[----:B------:R-:W-:Y:S01]  /*0230*/  FFMA R7, R4, R7, 0.018033718690276145935 ;  /* 0x3c93bb7304077423 */ /* 0x000fe20000000007 */
[----:B------:R-:W0:Y:S02]  /*0240*/  LDC R3, c[0x0][0x388] ;  /* 0x0000e200ff037b82 */ /* 0x000e240000000800 */
[----:B------:R-:W-:Y:S01]  /*0250*/  FMUL R5, R6, R5 ;  /* 0x0000000506057220 */ /* 0x000fe20000400000 */
[----:B------:R-:W-:Y:S01]  /*0260*/  FFMA R6, R8, 1.4426950216293334961, R9 ;  /* 0x3fb8aa3b08067823 */ /* 0x000fe20000000009 */
[----:B------:R-:W-:-:S03]  /*0270*/  FFMA R7, R4, R7, 0.12022458761930465698 ;  /* 0x3df6384f04077423 */ /* 0x000fc60000000007 */
[----:B------:R-:W-:Y:S01]  /*0280*/  FFMA R9, R5, 1.4426950216293334961, R6 ;  /* 0x3fb8aa3b05097823 */ /* 0x000fe20000000006 */
[----:B------:R-:W-:-:S03]  /*0290*/  FMUL R7, R4, R7 ;  /* 0x0000000704077220 */ /* 0x000fc60000400000 */
[----:B------:R-:W-:Y:S01]  /*02a0*/  FFMA R4, R8, 1.9251366722983220825e-08, R9 ;  /* 0x32a55e3408047823 */ /* 0x000fe20000000009 */
[----:B------:R-:W-:Y:S01]  /*02b0*/  FMUL R6, R7, 3 ;  /* 0x4040000007067820 */ /* 0x000fe20000400000 */
[----:B------:R-:W-:-:S03]  /*02c0*/  MOV R9, 0x391fcb8e ;  /* 0x391fcb8e00097802 */ /* 0x000fc60000000f00 */
[----:B------:R-:W-:-:S04]  /*02d0*/  FFMA R4, R5, R6, R4 ;  /* 0x0000000605047223 */ /* 0x000fc80000000004 */
[----:B------:R-:W-:-:S04]  /*02e0*/  FFMA R7, R8, R7, R4 ;  /* 0x0000000708077223 */ /* 0x000fc80000000004 */
[----:B------:R-:W-:-:S04]  /*02f0*/  FADD R4, R12, R7 ;  /* 0x000000070c047221 */ /* 0x000fc80000000000 */
[----:B0-----:R-:W-:Y:S01]  /*0300*/  FMUL R5, R4, R3 ;  /* 0x0000000304057220 */ /* 0x001fe20000400000 */
[----:B------:R-:W-:-:S03]  /*0310*/  FADD R12, -R12, R4 ;  /* 0x000000040c0c7221 */ /* 0x000fc60000000100 */
[----:B------:R-:W0:Y:S01]  /*0320*/  FRND R6, R5 ;  /* 0x0000000500067307 */ /* 0x000e220000201000 */
[----:B------:R-:W-:Y:S01]  /*0330*/  FADD R12, R7, -R12 ;  /* 0x8000000c070c7221 */ /* 0x000fe20000000000 */
[-C--:B------:R-:W-:Y:S01]  /*0340*/  FFMA R7, R4, R3.reuse, -R5 ;  /* 0x0000000304077223 */ /* 0x080fe20000000805 */
[C---:B------:R-:W-:Y:S02]  /*0350*/  FSETP.GT.AND P1, PT, |R5|.reuse, 152, PT ;  /* 0x431800000500780b */ /* 0x040fe40003f24200 */
[C---:B------:R-:W-:Y:S01]  /*0360*/  FSETP.GEU.AND P2, PT, R5.reuse, RZ, PT ;  /* 0x000000ff0500720b */ /* 0x040fe20003f4e000 */
[----:B------:R-:W-:Y:S02]  /*0370*/  FFMA R7, R12, R3, R7 ;  /* 0x000000030c077223 */ /* 0x000fe40000000007 */
[----:B------:R1:W2:Y:S01]  /*0380*/  F2I.NTZ R8, R5 ;  /* 0x0000000500087305 */ /* 0x0002a20000203100 */
[----:B0-----:R-:W-:Y:S01]  /*0390*/  FADD R4, R5, -R6 ;  /* 0x8000000605047221 */ /* 0x001fe20000000000 */
[----:B------:R-:W-:Y:S01]  /*03a0*/  FSETP.GT.AND P0, PT, R6, RZ, PT ;  /* 0x000000ff0600720b */ /* 0x000fe20003f04000 */
[----:B-1----:R-:W-:-:S02]  /*03b0*/  HFMA2 R5, -RZ, RZ, 1.875, 0 ;  /* 0x3f800000ff057431 */ /* 0x002fc400000001ff */
[----:B------:R-:W-:-:S04]  /*03c0*/  FADD R4, R7, R4 ;  /* 0x0000000407047221 */ /* 0x000fc80000000000 */
[----:B------:R-:W-:Y:S01]  /*03d0*/  FFMA R7, R4, R9, 0.0013391353422775864601 ;  /* 0x3aaf85ed04077423 */ /* 0x000fe20000000009 */
[----:B------:R-:W-:Y:S02]  /*03e0*/  SEL R9, RZ, 0x83000000, P0 ;  /* 0x83000000ff097807 */ /* 0x000fe40000000000 */
[----:B------:R-:W-:Y:S01]  /*03f0*/  FSETP.NEU.AND P0, PT, R2, 1, PT ;  /* 0x3f8000000200780b */ /* 0x000fe20003f0d000 */
[C---:B------:R-:W-:Y:S01]  /*0400*/  FFMA R7, R4.reuse, R7, 0.0096188392490148544312 ;  /* 0x3c1d985604077423 */ /* 0x040fe20000000007 */
[----:B------:R-:W-:Y:S02]  /*0410*/  IADD3 R6, PT, PT, R9, 0x7f000000, RZ ;  /* 0x7f00000009067810 */ /* 0x000fe40007ffe0ff */
[----:B------:R-:W-:Y:S01]  /*0420*/  FSETP.EQ.OR P0, PT, R3, RZ, !P0 ;  /* 0x000000ff0300720b */ /* 0x000fe20004702400 */
[----:B------:R-:W-:Y:S01]  /*0430*/  FFMA R7, R4, R7, 0.055503588169813156128 ;  /* 0x3d6357bb04077423 */ /* 0x000fe20000000007 */
[----:B--2---:R-:W-:-:S03]  /*0440*/  LEA R9, R8, -R9, 0x17 ;  /* 0x8000000908097211 */ /* 0x004fc600078eb8ff */
[----:B------:R-:W-:-:S04]  /*0450*/  FFMA R7, R4, R7, 0.24022644758224487305 ;  /* 0x3e75fdec04077423 */ /* 0x000fc80000000007 */
[----:B------:R-:W-:-:S04]  /*0460*/  FFMA R7, R4, R7, 0.69314718246459960938 ;  /* 0x3f31721804077423 */ /* 0x000fc80000000007 */
[----:B------:R-:W-:-:S04]  /*0470*/  FFMA R7, R4, R7, 1 ;  /* 0x3f80000004077423 */ /* 0x000fc80000000007 */
[----:B------:R-:W-:-:S04]  /*0480*/  FMUL R6, R7, R6 ;  /* 0x0000000607067220 */ /* 0x000fc80000400000 */
[----:B------:R-:W-:Y:S01]  /*0490*/  FMUL R6, R6, R9 ;  /* 0x0000000906067220 */ /* 0x000fe20000400000 */
[----:B------:R-:W-:Y:S01]  /*04a0*/  @P1 FSEL R6, RZ, +INF , !P2 ;  /* 0x7f800000ff061808 */ /* 0x000fe20005000000 */
[----:B------:R-:W-:Y:S06]  /*04b0*/  @P0 BRA `(.L_x_38) ;  /* 0x00000000006c0947 */ /* 0x000fec0003800000 */
[----:B------:R-:W-:-:S04]  /*04c0*/  FSETP.NAN.AND P0, PT, |R3|, |R3|, PT ;  /* 0x400000030300720b */ /* 0x000fc80003f08200 */
[----:B------:R-:W-:-:S13]  /*04d0*/  FSETP.NUM.AND P0, PT, |R2|, |R2|, !P0 ;  /* 0x400000020200720b */ /* 0x000fda0004707200 */
[----:B------:R-:W-:Y:S01]  /*04e0*/  @!P0 FADD R5, R2, R3 ;  /* 0x0000000302058221 */ /* 0x000fe20000000000 */
[----:B------:R-:W-:Y:S06]  /*04f0*/  @!P0 BRA `(.L_x_38) ;  /* 0x00000000005c8947 */ /* 0x000fec0003800000 */
[----:B------:R-:W-:Y:S01]  /*0500*/  FMUL R7, R3, 0.5 ;  /* 0x3f00000003077820 */ /* 0x000fe20000400000 */
[----:B------:R-:W-:-:S04]  /*0510*/  FSETP.NEU.AND P0, PT, |R2|, +INF , PT ;  /* 0x7f8000000200780b */ /* 0x000fc80003f0d200 */
[----:B------:R-:W-:Y:S01]  /*0520*/  FSETP.NEU.AND P0, PT, R2, RZ, P0 ;  /* 0x000000ff0200720b */ /* 0x000fe2000070d000 */
[----:B------:R-:W0:Y:S03]  /*0530*/  FRND.TRUNC R7, R7 ;  /* 0x0000000700077307 */ /* 0x000e26000020d000 */
[----:B------:R-:W-:Y:S01]  /*0540*/  FSETP.GEU.OR P1, PT, R3, RZ, P0 ;  /* 0x000000ff0300720b */ /* 0x000fe2000072e400 */
[----:B0-----:R-:W-:-:S04]  /*0550*/  FADD R4, R7, R7 ;  /* 0x0000000707047221 */ /* 0x001fc80000000000 */
[----:B------:R-:W-:-:S04]  /*0560*/  FADD R8, -R4, R3 ;  /* 0x0000000304087221 */ /* 0x000fc80000000100 */
[----:B------:R-:W-:Y:S01]  /*0570*/  @!P0 FADD R4, R2, R2 ;  /* 0x0000000202048221 */ /* 0x000fe20000000000 */
[----:B------:R-:W-:-:S04]  /*0580*/  FSETP.NEU.AND P2, PT, |R8|, 1, !P0 ;  /* 0x3f8000000800780b */ /* 0x000fc8000474d200 */
[----:B------:R-:W-:-:S09]  /*0590*/  @!P1 LOP3.LUT R4, R4, 0x7f800000, RZ, 0x3c, !PT ;  /* 0x7f80000004049812 */ /* 0x000fd200078e3cff */
[----:B------:R-:W-:-:S04]  /*05a0*/  @P2 LOP3.LUT R4, R4, 0x7fffffff, RZ, 0xc0, !PT ;  /* 0x7fffffff04042812 */ /* 0x000fc800078ec0ff */
[----:B------:R-:W-:Y:S01]  /*05b0*/  @!P0 MOV R5, R4 ;  /* 0x0000000400058202 */ /* 0x000fe20000000f00 */
[----:B------:R-:W-:Y:S06]  /*05c0*/  @!P0 BRA `(.L_x_38) ;  /* 0x0000000000288947 */ /* 0x000fec0003800000 */
[----:B------:R-:W-:Y:S02]  /*05d0*/  FSETP.NEU.AND P0, PT, |R3|, +INF , PT ;  /* 0x7f8000000300780b */ /* 0x000fe40003f0d200 */
[----:B------:R-:W-:-:S13]  /*05e0*/  FSETP.EQ.AND P1, PT, R2, -1, PT ;  /* 0xbf8000000200780b */ /* 0x000fda0003f22000 */
[----:B------:R-:W-:Y:S05]  /*05f0*/  @!P0 BRA P1, `(.L_x_38) ;  /* 0x00000000001c8947 */ /* 0x000fea0000800000 */
[----:B------:R-:W-:Y:S02]  /*0600*/  FSETP.GEU.AND P1, PT, R2, RZ, PT ;  /* 0x000000ff0200720b */ /* 0x000fe40003f2e000 */
[----:B------:R-:W-:-:S11]  /*0610*/  MOV R5, R6 ;  /* 0x0000000600057202 */ /* 0x000fd60000000f00 */
[----:B------:R-:W0:Y:S01]  /*0620*/  @!P1 FRND.FLOOR R2, R3 ;  /* 0x0000000300029307 */ /* 0x000e220000205000 */
[----:B------:R-:W-:Y:S02]  /*0630*/  @!P1 FSETP.NEU.AND P2, PT, |R8|, 1, PT ;  /* 0x3f8000000800980b */ /* 0x000fe40003f4d200 */
[----:B0-----:R-:W-:Y:S02]  /*0640*/  @!P1 FSETP.NEU.AND P0, PT, R2, R3, PT ;  /* 0x000000030200920b */ /* 0x001fe40003f0d000 */
[----:B------:R-:W-:-:S04]  /*0650*/  @!P1 FSEL R2, R6, -R6, P2 ;  /* 0x8000000606029208 */ /* 0x000fc80001000000 */
[----:B------:R-:W-:-:S07]  /*0660*/  @!P1 FSEL R5, R2, +QNAN , !P0 ;  /* 0x7fffffff02059808 */ /* 0x000fce0004000000 */
.L_x_38:
[----:B------:R-:W-:Y:S05]  /*0670*/  BSYNC.RECONVERGENT B0 ;  /* 0x0000000000007941 */ /* 0x000fea0003800200 */
.L_x_37:
[----:B------:R-:W0:Y:S02]  /*0680*/  LDC.64 R2, c[0x0][0x390] ;  /* 0x0000e400ff027b82 */ /* 0x000e240000000a00 */
[----:B0-----:R-:W-:-:S05]  /*0690*/  IMAD.WIDE R2, R0, 0x4, R2 ;  /* 0x0000000400027825 */ /* 0x001fca00078e0202 */
[----:B------:R-:W-:Y:S01]  /*06a0*/  STG.E desc[UR4][R2.64], R5 ;  /* 0x0000000502007986 */ /* 0x000fe2000c101904 */
[----:B------:R-:W-:Y:S05]  /*06b0*/  EXIT ;  /* 0x000000000000794d */ /* 0x000fea0003800000 */
.L_x_39:
        /* <DEDUP_REMOVED lines=12> */
.L_x_64:


//--------------------- .text._Z10pow_kernelPKfS0_Pfi --------------------------
	.section	.text._Z10pow_kernelPKfS0_Pfi,"ax",@progbits
	.align	128
        .global         _Z10pow_kernelPKfS0_Pfi
        .type           _Z10pow_kernelPKfS0_Pfi,@function
        .size           _Z10pow_kernelPKfS0_Pfi,(.L_x_65 - _Z10pow_kernelPKfS0_Pfi)
        .other          _Z10pow_kernelPKfS0_Pfi,@"STO_CUDA_ENTRY STV_DEFAULT"
_Z10pow_kernelPKfS0_Pfi:
.text._Z10pow_kernelPKfS0_Pfi:
        /* <DEDUP_REMOVED lines=10> */
[----:B0-----:R-:W-:-:S05]  /*00a0*/  IMAD.WIDE R4, R0, 0x4, R4 ;  /* 0x0000000400047825 */ /* 0x001fca00078e0204 */
[----:B-1----:R-:W2:Y:S01]  /*00b0*/  LDG.E R2, desc[UR4][R4.64] ;  /* 0x0000000404027981 */ /* 0x002ea2000c1e1900 */
[----:B------:R-:W0:Y:S03]  /*00c0*/  LDC.64 R6, c[0x0][0x388] ;  /* 0x0000e200ff067b82 */ /* 0x000e260000000a00 */
[----:B0-----:R0:W3:Y:S01]  /*00d0*/  LDG.E R3, desc[UR4][R6.64] ;  /* 0x0000000406037981 */ /* 0x0010e2000c1e1900 */
        /* <DEDUP_REMOVED lines=8> */
[----:B------:R-:W-:Y:S01]  /*0160*/  I2FP.F32.S32 R5, R8 ;  /* 0x0000000800057245 */ /* 0x000fe20000201400 */
[----:B------:R-:W-:Y:S02]  /*0170*/  HFMA2 R8, -RZ, RZ, 0.771484375, 0.21533203125 ;  /* 0x3a2c32e4ff087431 */ /* 0x000fe400000001ff */
[C---:B------:R-:W-:Y:S01]  /*0180*/  FADD R10, R9.reuse, 1 ;  /* 0x3f800000090a7421 */ /* 0x040fe20000000000 */
[----:B------:R-:W-:Y:S01]  /*0190*/  FADD R9, R9, -1 ;  /* 0xbf80000009097421 */ /* 0x000fe20000000000 */
[----:B------:R-:W-:-:S03]  /*01a0*/  FFMA R4, R5, 1.1920928955078125e-07, R4 ;  /* 0x3400000005047823 */ /* 0x000fc60000000004 */
[----:B------:R-:W-:Y:S01]  /*01b0*/  FADD R11, R9, R9 ;  /* 0x00000009090b7221 */ /* 0x000fe20000000000 */
[----:B------:R-:W1:Y:S03]  /*01c0*/  MUFU.RCP R10, R10 ;  /* 0x0000000a000a7308 */ /* 0x000e660000001000 */
[----:B-1----:R-:W-:-:S04]  /*01d0*/  FMUL R11, R10, R11 ;  /* 0x0000000b0a0b7220 */ /* 0x002fc80000400000 */
[----:B0-----:R-:W-:Y:S01]  /*01e0*/  FADD R6, R9, -R11 ;  /* 0x8000000b09067221 */ /* 0x001fe20000000000 */
[CC--:B------:R-:W-:Y:S01]  /*01f0*/  FMUL R5, R11.reuse, R11.reuse ;  /* 0x0000000b0b057220 */ /* 0x0c0fe20000400000 */
[----:B------:R-:W-:Y:S02]  /*0200*/  FFMA R7, R11, 1.4426950216293334961, R4 ;  /* 0x3fb8aa3b0b077823 */ /* 0x000fe40000000004 */
[----:B------:R-:W-:Y:S01]  /*0210*/  FADD R6, R6, R6 ;  /* 0x0000000606067221 */ /* 0x000fe20000000000 */
[----:B------:R-:W-:Y:S01]  /*0220*/  FFMA R8, R5, R8, 0.0032181653659790754318 ;  /* 0x3b52e7db05087423 */ /* 0x000fe20000000008 */
[----:B------:R-:W-:Y:S02]  /*0230*/  FADD R4, R4, -R7 ;  /* 0x8000000704047221 */ /* 0x000fe40000000000 */
[----:B------:R-:W-:Y:S01]  /*0240*/  FFMA R9, R9, -R11, R6 ;  /* 0x8000000b09097223 */ /* 0x000fe20000000006 */
[----:B------:R-:W-:Y:S01]  /*0250*/  FFMA R8, R5, R8, 0.018033718690276145935 ;  /* 0x3c93bb7305087423 */ /* 0x000fe20000000008 */
[----:B------:R-:W-:-:S02]  /*0260*/  FFMA R4, R11, 1.4426950216293334961, R4 ;  /* 0x3fb8aa3b0b047823 */ /* 0x000fc40000000004 */
[----:B------:R-:W-:Y:S01]  /*0270*/  FMUL R9, R10, R9 ;  /* 0x000000090a097220 */ /* 0x000fe20000400000 */
[----:B------:R-:W-:-:S03]  /*0280*/  FFMA R8, R5, R8, 0.12022458761930465698 ;  /* 0x3df6384f05087423 */ /* 0x000fc60000000008 */
[----:B------:R-:W-:Y:S01]  /*0290*/  FFMA R4, R9, 1.4426950216293334961, R4 ;  /* 0x3fb8aa3b09047823 */ /* 0x000fe20000000004 */
[----:B------:R-:W-:-:S03]  /*02a0*/  FMUL R8, R5, R8 ;  /* 0x0000000805087220 */ /* 0x000fc60000400000 */
[----:B------:R-:W-:Y:S01]  /*02b0*/  FFMA R4, R11, 1.9251366722983220825e-08, R4 ;  /* 0x32a55e340b047823 */ /* 0x000fe20000000004 */
[----:B------:R-:W-:-:S04]  /*02c0*/  FMUL R5, R8, 3 ;  /* 0x4040000008057820 */ /* 0x000fc80000400000 */
[----:B------:R-:W-:-:S04]  /*02d0*/  FFMA R5, R9, R5, R4 ;  /* 0x0000000509057223 */ /* 0x000fc80000000004 */
[----:B------:R-:W-:-:S04]  /*02e0*/  FFMA R8, R11, R8, R5 ;  /* 0x000000080b087223 */ /* 0x000fc80000000005 */
[----:B------:R-:W-:-:S04]  /*02f0*/  FADD R4, R7, R8 ;  /* 0x0000000807047221 */ /* 0x000fc80000000000 */
[----:B---3--:R-:W-:Y:S01]  /*0300*/  FMUL R6, R3, R4 ;  /* 0x0000000403067220 */ /* 0x008fe20000400000 */
[----:B------:R-:W-:-:S03]  /*0310*/  FADD R7, -R7, R4 ;  /* 0x0000000407077221 */ /* 0x000fc60000000100 */
[----:B------:R-:W0:Y:S01]  /*0320*/  FRND R9, R6 ;  /* 0x0000000600097307 */ /* 0x000e220000201000 */
[----:B------:R-:W-:Y:S01]  /*0330*/  FADD R8, R8, -R7 ;  /* 0x8000000708087221 */ /* 0x000fe20000000000 */
[C---:B------:R-:W-:Y:S01]  /*0340*/  FFMA R5, R3.reuse, R4, -R6 ;  /* 0x0000000403057223 */ /* 0x040fe20000000806 */
[----:B------:R-:W-:Y:S02]  /*0350*/  MOV R7, 0x391fcb8e ;  /* 0x391fcb8e00077802 */ /* 0x000fe40000000f00 */
[C---:B------:R-:W-:Y:S01]  /*0360*/  FSETP.GT.AND P1, PT, |R6|.reuse, 152, PT ;  /* 0x431800000600780b */ /* 0x040fe20003f24200 */
[----:B------:R-:W-:Y:S01]  /*0370*/  FFMA R5, R3, R8, R5 ;  /* 0x0000000803057223 */ /* 0x000fe20000000005 */
[C---:B------:R-:W-:Y:S01]  /*0380*/  FSETP.GEU.AND P2, PT, R6.reuse, RZ, PT ;  /* 0x000000ff0600720b */ /* 0x040fe20003f4e000 */
[----:B0-----:R-:W-:Y:S01]  /*0390*/  FADD R4, R6, -R9 ;  /* 0x8000000906047221 */ /* 0x001fe20000000000 */
[----:B------:R-:W-:-:S03]  /*03a0*/  FSETP.GT.AND P0, PT, R9, RZ, PT ;  /* 0x000000ff0900720b */ /* 0x000fc60003f04000 */
[----:B------:R-:W-:Y:S01]  /*03b0*/  FADD R4, R5, R4 ;  /* 0x0000000405047221 */ /* 0x000fe20000000000 */
[----:B------:R-:W-:Y:S02]  /*03c0*/  SEL R8, RZ, 0x83000000, P0 ;  /* 0x83000000ff087807 */ /* 0x000fe40000000000 */
[----:B------:R-:W-:Y:S01]  /*03d0*/  FSETP.NEU.AND P0, PT, R3, RZ, PT ;  /* 0x000000ff0300720b */ /* 0x000fe20003f0d000 */
[----:B------:R-:W-:Y:S01]  /*03e0*/  FFMA R5, R4, R7, 0.0013391353422775864601 ;  /* 0x3aaf85ed04057423 */ /* 0x000fe20000000007 */
[----:B------:R-:W-:Y:S01]  /*03f0*/  IADD3 R10, PT, PT, R8, 0x7f000000, RZ ;  /* 0x7f000000080a7810 */ /* 0x000fe20007ffe0ff */
[----:B------:R-:W0:Y:S01]  /*0400*/  F2I.NTZ R7, R6 ;  /* 0x0000000600077305 */ /* 0x000e220000203100 */
[----:B------:R-:W-:Y:S01]  /*0410*/  FSETP.EQ.OR P0, PT, R2, 1, !P0 ;  /* 0x3f8000000200780b */ /* 0x000fe20004702400 */
[----:B------:R-:W-:-:S04]  /*0420*/  FFMA R5, R4, R5, 0.0096188392490148544312 ;  /* 0x3c1d985604057423 */ /* 0x000fc80000000005 */
[----:B------:R-:W-:-:S04]  /*0430*/  FFMA R5, R4, R5, 0.055503588169813156128 ;  /* 0x3d6357bb04057423 */ /* 0x000fc80000000005 */
[----:B------:R-:W-:-:S04]  /*0440*/  FFMA R5, R4, R5, 0.24022644758224487305 ;  /* 0x3e75fdec04057423 */ /* 0x000fc80000000005 */
[----:B------:R-:W-:Y:S01]  /*0450*/  FFMA R5, R4, R5, 0.69314718246459960938 ;  /* 0x3f31721804057423 */ /* 0x000fe20000000005 */
[----:B0-----:R-:W-:-:S03]  /*0460*/  LEA R8, R7, -R8, 0x17 ;  /* 0x8000000807087211 */ /* 0x001fc600078eb8ff */
[----:B------:R-:W-:-:S04]  /*0470*/  FFMA R5, R4, R5, 1 ;  /* 0x3f80000004057423 */ /* 0x000fc80000000005 */
[----:B------:R-:W-:-:S04]  /*0480*/  FMUL R5, R5, R10 ;  /* 0x0000000a05057220 */ /* 0x000fc80000400000 */
[----:B------:R-:W-:Y:S01]  /*0490*/  FMUL R8, R5, R8 ;  /* 0x0000000805087220 */ /* 0x000fe20000400000 */
[----:B------:R-:W-:Y:S01]  /*04a0*/  HFMA2 R5, -RZ, RZ, 1.875, 0 ;  /* 0x3f800000ff057431 */ /* 0x000fe200000001ff */
        /* <DEDUP_REMOVED lines=12> */
[----:B------:R-:W-:-:S04]  /*0570*/  FADD R7, R3, -R4 ;  /* 0x8000000403077221 */ /* 0x000fc80000000000 */
        /* <DEDUP_REMOVED lines=16> */
.L_x_41:
[----:B------:R-:W-:Y:S05]  /*0680*/  BSYNC.RECONVERGENT B0 ;  /* 0x0000000000007941 */ /* 0x000fea0003800200 */
.L_x_40:
[----:B------:R-:W0:Y:S02]  /*0690*/  LDC.64 R2, c[0x0][0x390] ;  /* 0x0000e400ff027b82 */ /* 0x000e240000000a00 */
[----:B0-----:R-:W-:-:S05]  /*06a0*/  IMAD.WIDE R2, R0, 0x4, R2 ;  /* 0x0000000400027825 */ /* 0x001fca00078e0202 */
[----:B------:R-:W-:Y:S01]  /*06b0*/  STG.E desc[UR4][R2.64], R5 ;  /* 0x0000000502007986 */ /* 0x000fe2000c101904 */
[----:B------:R-:W-:Y:S05]  /*06c0*/  EXIT ;  /* 0x000000000000794d */ /* 0x000fea0003800000 */
.L_x_42:
        /* <DEDUP_REMOVED lines=11> */
.L_x_65:


//--------------------- .text._Z10div_kernelPKfS0_Pfi --------------------------
	.section	.text._Z10div_kernelPKfS0_Pfi,"ax",@progbits
	.align	128
        .global         _Z10div_kernelPKfS0_Pfi
        .type           _Z10div_kernelPKfS0_Pfi,@function
        .size           _Z10div_kernelPKfS0_Pfi,(.L_x_60 - _Z10div_kernelPKfS0_Pfi)
        .other          _Z10div_kernelPKfS0_Pfi,@"STO_CUDA_ENTRY STV_DEFAULT"
_Z10div_kernelPKfS0_Pfi:
.text._Z10div_kernelPKfS0_Pfi:
        /* <DEDUP_REMOVED lines=9> */
[----:B------:R-:W1:Y:S07]  /*0090*/  LDCU.64 UR4, c[0x0][0x358] ;  /* 0x00006b00ff0477ac */ /* 0x000e6e0008000a00 */
[----:B------:R-:W2:Y:S01]  /*00a0*/  LDC.64 R4, c[0x0][0x380] ;  /* 0x0000e000ff047b82 */ /* 0x000ea20000000a00 */
[----:B0-----:R-:W-:-:S05]  /*00b0*/  IMAD.WIDE R6, R2, 0x4, R6 ;  /* 0x0000000402067825 */ /* 0x001fca00078e0206 */
[----:B-1----:R-:W3:Y:S01]  /*00c0*/  LDG.E R3, desc[UR4][R6.64] ;  /* 0x0000000406037981 */ /* 0x002ee2000c1e1900 */
[----:B--2---:R-:W-:-:S05]  /*00d0*/  IMAD.WIDE R4, R2, 0x4, R4 ;  /* 0x0000000402047825 */ /* 0x004fca00078e0204 */
[----:B------:R-:W2:Y:S01]  /*00e0*/  LDG.E R0, desc[UR4][R4.64] ;  /* 0x0000000404007981 */ /* 0x000ea2000c1e1900 */
[----:B------:R-:W-:Y:S01]  /*00f0*/  BSSY.RECONVERGENT B0, `(.L_x_43) ;  /* 0x000000c000007945 */ /* 0x000fe20003800200 */
[----:B---3--:R-:W0:Y:S08]  /*0100*/  MUFU.RCP R8, R3 ;  /* 0x0000000300087308 */ /* 0x008e300000001000 */
[----:B--2---:R-:W1:Y:S01]  /*0110*/  FCHK P0, R0, R3 ;  /* 0x0000000300007302 */ /* 0x004e620000000000 */
[----:B0-----:R-:W-:-:S04]  /*0120*/  FFMA R9, -R3, R8, 1 ;  /* 0x3f80000003097423 */ /* 0x001fc80000000108 */
[----:B------:R-:W-:-:S04]  /*0130*/  FFMA R9, R8, R9, R8 ;  /* 0x0000000908097223 */ /* 0x000fc80000000008 */
[----:B------:R-:W-:-:S04]  /*0140*/  FFMA R8, R0, R9, RZ ;  /* 0x0000000900087223 */ /* 0x000fc800000000ff */
[----:B------:R-:W-:-:S04]  /*0150*/  FFMA R10, -R3, R8, R0 ;  /* 0x00000008030a7223 */ /* 0x000fc80000000100 */
[----:B------:R-:W-:Y:S01]  /*0160*/  FFMA R9, R9, R10, R8 ;  /* 0x0000000a09097223 */ /* 0x000fe20000000008 */
[----:B-1----:R-:W-:Y:S06]  /*0170*/  @!P0 BRA `(.L_x_44) ;  /* 0x00000000000c8947 */ /* 0x002fec0003800000 */
[----:B------:R-:W-:-:S07]  /*0180*/  MOV R4, 0x1a0 ;  /* 0x000001a000047802 */ /* 0x000fce0000000f00 */
[----:B------:R-:W-:Y:S05]  /*0190*/  CALL.REL.NOINC `($__internal_0_$__cuda_sm3x_div_rn_noftz_f32_slowpath) ;  /* 0x0000000000187944 */ /* 0x000fea0003c00000 */
[----:B------:R-:W-:-:S07]  /*01a0*/  IMAD.MOV.U32 R9, RZ, RZ, R0 ;  /* 0x000000ffff097224 */ /* 0x000fce00078e0000 */
.L_x_44:
[----:B------:R-:W-:Y:S05]  /*01b0*/  BSYNC.RECONVERGENT B0 ;  /* 0x0000000000007941 */ /* 0x000fea0003800200 */
.L_x_43:
[----:B------:R-:W0:Y:S02]  /*01c0*/  LDC.64 R4, c[0x0][0x390] ;  /* 0x0000e400ff047b82 */ /* 0x000e240000000a00 */
[----:B0-----:R-:W-:-:S05]  /*01d0*/  IMAD.WIDE R2, R2, 0x4, R4 ;  /* 0x0000000402027825 */ /* 0x001fca00078e0204 */
[----:B------:R-:W-:Y:S01]  /*01e0*/  STG.E desc[UR4][R2.64], R9 ;  /* 0x0000000902007986 */ /* 0x000fe2000c101904 */
[----:B------:R-:W-:Y:S05]  /*01f0*/  EXIT ;  /* 0x000000000000794d */ /* 0x000fea0003800000 */
        .weak           $__internal_0_$__cuda_sm3x_div_rn_noftz_f32_slowpath
        .type           $__internal_0_$__cuda_sm3x_div_rn_noftz_f32_slowpath,@function
        .size           $__internal_0_$__cuda_sm3x_div_rn_noftz_f32_slowpath,(.L_x_60 - $__internal_0_$__cuda_sm3x_div_rn_noftz_f32_slowpath)
$__internal_0_$__cuda_sm3x_div_rn_noftz_f32_slowpath:
[--C-:B------:R-:W-:Y:S01]  /*0200*/  SHF.R.U32.HI R6, RZ, 0x17, R3.reuse ;  /* 0x00000017ff067819 */ /* 0x100fe20000011603 */
[----:B------:R-:W-:Y:S01]  /*0210*/  BSSY.RECONVERGENT B1, `(.L_x_45) ;  /* 0x0000064000017945 */ /* 0x000fe20003800200 */
[--C-:B------:R-:W-:Y:S01]  /*0220*/  SHF.R.U32.HI R5, RZ, 0x17, R0.reuse ;  /* 0x00000017ff057819 */ /* 0x100fe20000011600 */
[----:B------:R-:W-:Y:S01]  /*0230*/  IMAD.MOV.U32 R7, RZ, RZ, R0 ;  /* 0x000000ffff077224 */ /* 0x000fe200078e0000 */
[----:B------:R-:W-:Y:S01]  /*0240*/  LOP3.LUT R6, R6, 0xff, RZ, 0xc0, !PT ;  /* 0x000000ff06067812 */ /* 0x000fe200078ec0ff */
[----:B------:R-:W-:Y:S01]  /*0250*/  IMAD.MOV.U32 R8, RZ, RZ, R3 ;  /* 0x000000ffff087224 */ /* 0x000fe200078e0003 */
[----:B------:R-:W-:-:S03]  /*0260*/  LOP3.LUT R5, R5, 0xff, RZ, 0xc0, !PT ;  /* 0x000000ff05057812 */ /* 0x000fc600078ec0ff */
[----:B------:R-:W-:Y:S02]  /*0270*/  VIADD R11, R6, 0xffffffff ;  /* 0xffffffff060b7836 */ /* 0x000fe40000000000 */
[----:B------:R-:W-:-:S03]  /*0280*/  VIADD R10, R5, 0xffffffff ;  /* 0xffffffff050a7836 */ /* 0x000fc60000000000 */
[----:B------:R-:W-:-:S04]  /*0290*/  ISETP.GT.U32.AND P0, PT, R11, 0xfd, PT ;  /* 0x000000fd0b00780c */ /* 0x000fc80003f04070 */
[----:B------:R-:W-:-:S13]  /*02a0*/  ISETP.GT.U32.OR P0, PT, R10, 0xfd, P0 ;  /* 0x000000fd0a00780c */ /* 0x000fda0000704470 */
[----:B------:R-:W-:Y:S01]  /*02b0*/  @!P0 IMAD.MOV.U32 R9, RZ, RZ, RZ ;  /* 0x000000ffff098224 */ /* 0x000fe200078e00ff */
[----:B------:R-:W-:Y:S06]  /*02c0*/  @!P0 BRA `(.L_x_46) ;  /* 0x00000000005c8947 */ /* 0x000fec0003800000 */
[----:B------:R-:W-:Y:S02]  /*02d0*/  FSETP.GTU.FTZ.AND P0, PT, |R0|, +INF , PT ;  /* 0x7f8000000000780b */ /* 0x000fe40003f1c200 */
[----:B------:R-:W-:-:S04]  /*02e0*/  FSETP.GTU.FTZ.AND P1, PT, |R3|, +INF , PT ;  /* 0x7f8000000300780b */ /* 0x000fc80003f3c200 */
[----:B------:R-:W-:-:S13]  /*02f0*/  PLOP3.LUT P0, PT, P0, P1, PT, 0xf8, 0x8f ;  /* 0x00000000008f781c */ /* 0x000fda0000703f70 */
[----:B------:R-:W-:Y:S05]  /*0300*/  @P0 BRA `(.L_x_47) ;  /* 0x00000004004c0947 */ /* 0x000fea0003800000 */
[----:B------:R-:W-:-:S13]  /*0310*/  LOP3.LUT P0, RZ, R8, 0x7fffffff, R7, 0xc8, !PT ;  /* 0x7fffffff08ff7812 */ /* 0x000fda000780c807 */
[----:B------:R-:W-:Y:S05]  /*0320*/  @!P0 BRA `(.L_x_48) ;  /* 0x00000004003c8947 */ /* 0x000fea0003800000 */
[C---:B------:R-:W-:Y:S02]  /*0330*/  FSETP.NEU.FTZ.AND P2, PT, |R0|.reuse, +INF , PT ;  /* 0x7f8000000000780b */ /* 0x040fe40003f5d200 */
[----:B------:R-:W-:Y:S02]  /*0340*/  FSETP.NEU.FTZ.AND P1, PT, |R3|, +INF , PT ;  /* 0x7f8000000300780b */ /* 0x000fe40003f3d200 */
[----:B------:R-:W-:-:S11]  /*0350*/  FSETP.NEU.FTZ.AND P0, PT, |R0|, +INF , PT ;  /* 0x7f8000000000780b */ /* 0x000fd60003f1d200 */
[----:B------:R-:W-:Y:S05]  /*0360*/  @!P1 BRA !P2, `(.L_x_48) ;  /* 0x00000004002c9947 */ /* 0x000fea0005000000 */
[----:B------:R-:W-:-:S04]  /*0370*/  LOP3.LUT P2, RZ, R7, 0x7fffffff, RZ, 0xc0, !PT ;  /* 0x7fffffff07ff7812 */ /* 0x000fc8000784c0ff */
[----:B------:R-:W-:-:S13]  /*0380*/  PLOP3.LUT P1, PT, P1, P2, PT, 0x2f, 0xf2 ;  /* 0x0000000000f2781c */ /* 0x000fda0000f24577 */
[----:B------:R-:W-:Y:S05]  /*0390*/  @P1 BRA `(.L_x_49) ;  /* 0x0000000400181947 */ /* 0x000fea0003800000 */
[----:B------:R-:W-:-:S04]  /*03a0*/  LOP3.LUT P1, RZ, R8, 0x7fffffff, RZ, 0xc0, !PT ;  /* 0x7fffffff08ff7812 */ /* 0x000fc8000782c0ff */
[----:B------:R-:W-:-:S13]  /*03b0*/  PLOP3.LUT P0, PT, P0, P1, PT, 0x2f, 0xf2 ;  /* 0x0000000000f2781c */ /* 0x000fda0000702577 */
[----:B------:R-:W-:Y:S05]  /*03c0*/  @P0 BRA `(.L_x_50) ;  /* 0x0000000400000947 */ /* 0x000fea0003800000 */
[----:B------:R-:W-:Y:S02]  /*03d0*/  ISETP.GE.AND P0, PT, R10, RZ, PT ;  /* 0x000000ff0a00720c */ /* 0x000fe40003f06270 */
[----:B------:R-:W-:-:S11]  /*03e0*/  ISETP.GE.AND P1, PT, R11, RZ, PT ;  /* 0x000000ff0b00720c */ /* 0x000fd60003f26270 */
[----:B------:R-:W-:Y:S02]  /*03f0*/  @P0 IMAD.MOV.U32 R9, RZ, RZ, RZ ;  /* 0x000000ffff090224 */ /* 0x000fe400078e00ff */
[----:B------:R-:W-:Y:S01]  /*0400*/  @!P0 FFMA R7, R0, 1.84467440737095516160e+19, RZ ;  /* 0x5f80000000078823 */ /* 0x000fe200000000ff */
[----:B------:R-:W-:Y:S02]  /*0410*/  @!P0 IMAD.MOV.U32 R9, RZ, RZ, -0x40 ;  /* 0xffffffc0ff098424 */ /* 0x000fe400078e00ff */
[----:B------:R-:W-:Y:S02]  /*0420*/  @!P1 FFMA R8, R3, 1.84467440737095516160e+19, RZ ;  /* 0x5f80000003089823 */ /* 0x000fe400000000ff */
[----:B------:R-:W-:-:S07]  /*0430*/  @!P1 VIADD R9, R9, 0x40 ;  /* 0x0000004009099836 */ /* 0x000fce0000000000 */
.L_x_46:
[----:B------:R-:W-:Y:S01]  /*0440*/  LEA R3, R6, 0xc0800000, 0x17 ;  /* 0xc080000006037811 */ /* 0x000fe200078eb8ff */
[----:B------:R-:W-:Y:S01]  /*0450*/  VIADD R5, R5, 0xffffff81 ;  /* 0xffffff8105057836 */ /* 0x000fe20000000000 */
[----:B------:R-:W-:Y:S03]  /*0460*/  BSSY.RECONVERGENT B2, `(.L_x_51) ;  /* 0x0000035000027945 */ /* 0x000fe60003800200 */
[----:B------:R-:W-:Y:S01]  /*0470*/  IMAD.IADD R3, R8, 0x1, -R3 ;  /* 0x0000000108037824 */ /* 0x000fe200078e0a03 */
[C---:B------:R-:W-:Y:S01]  /*0480*/  IADD3 R6, PT, PT, R5.reuse, 0x7f, -R6 ;  /* 0x0000007f05067810 */ /* 0x040fe20007ffe806 */
[----:B------:R-:W-:Y:S02]  /*0490*/  IMAD R0, R5, -0x800000, R7 ;  /* 0xff80000005007824 */ /* 0x000fe400078e0207 */
[----:B------:R-:W0:Y:S01]  /*04a0*/  MUFU.RCP R8, R3 ;  /* 0x0000000300087308 */ /* 0x000e220000001000 */
[----:B------:R-:W-:Y:S01]  /*04b0*/  FADD.FTZ R11, -R3, -RZ ;  /* 0x800000ff030b7221 */ /* 0x000fe20000010100 */
[----:B------:R-:W-:-:S03]  /*04c0*/  IMAD.IADD R6, R6, 0x1, R9 ;  /* 0x0000000106067824 */ /* 0x000fc600078e0209 */
[----:B0-----:R-:W-:-:S04]  /*04d0*/  FFMA R13, R8, R11, 1 ;  /* 0x3f800000080d7423 */ /* 0x001fc8000000000b */
[----:B------:R-:W-:-:S04]  /*04e0*/  FFMA R10, R8, R13, R8 ;  /* 0x0000000d080a7223 */ /* 0x000fc80000000008 */
[----:B------:R-:W-:-:S04]  /*04f0*/  FFMA R7, R0, R10, RZ ;  /* 0x0000000a00077223 */ /* 0x000fc800000000ff */
[----:B------:R-:W-:-:S04]  /*0500*/  FFMA R8, R11, R7, R0 ;  /* 0x000000070b087223 */ /* 0x000fc80000000000 */
[----:B------:R-:W-:-:S04]  /*0510*/  FFMA R7, R10, R8, R7 ;  /* 0x000000080a077223 */ /* 0x000fc80000000007 */
[----:B------:R-:W-:-:S04]  /*0520*/  FFMA R8, R11, R7, R0 ;  /* 0x000000070b087223 */ /* 0x000fc80000000000 */
[----:B------:R-:W-:-:S05]  /*0530*/  FFMA R0, R10, R8, R7 ;  /* 0x000000080a007223 */ /* 0x000fca0000000007 */
[----:B------:R-:W-:-:S04]  /*0540*/  SHF.R.U32.HI R3, RZ, 0x17, R0 ;  /* 0x00000017ff037819 */ /* 0x000fc80000011600 */
[----:B------:R-:W-:-:S05]  /*0550*/  LOP3.LUT R3, R3, 0xff, RZ, 0xc0, !PT ;  /* 0x000000ff03037812 */ /* 0x000fca00078ec0ff */
[----:B------:R-:W-:-:S04]  /*0560*/  IMAD.IADD R9, R3, 0x1, R6 ;  /* 0x0000000103097824 */ /* 0x000fc800078e0206 */
[----:B------:R-:W-:-:S05]  /*0570*/  VIADD R3, R9, 0xffffffff ;  /* 0xffffffff09037836 */ /* 0x000fca0000000000 */
[----:B------:R-:W-:-:S13]  /*0580*/  ISETP.GE.U32.AND P0, PT, R3, 0xfe, PT ;  /* 0x000000fe0300780c */ /* 0x000fda0003f06070 */
[----:B------:R-:W-:Y:S05]  /*0590*/  @!P0 BRA `(.L_x_52) ;  /* 0x0000000000808947 */ /* 0x000fea0003800000 */
[----:B------:R-:W-:-:S13]  /*05a0*/  ISETP.GT.AND P0, PT, R9, 0xfe, PT ;  /* 0x000000fe0900780c */ /* 0x000fda0003f04270 */
[----:B------:R-:W-:Y:S05]  /*05b0*/  @P0 BRA `(.L_x_53) ;  /* 0x00000000006c0947 */ /* 0x000fea0003800000 */
[----:B------:R-:W-:-:S13]  /*05c0*/  ISETP.GE.AND P0, PT, R9, 0x1, PT ;  /* 0x000000010900780c */ /* 0x000fda0003f06270 */
[----:B------:R-:W-:Y:S05]  /*05d0*/  @P0 BRA `(.L_x_54) ;  /* 0x0000000000740947 */ /* 0x000fea0003800000 */
[----:B------:R-:W-:Y:S02]  /*05e0*/  ISETP.GE.AND P0, PT, R9, -0x18, PT ;  /* 0xffffffe80900780c */ /* 0x000fe40003f06270 */
[----:B------:R-:W-:-:S11]  /*05f0*/  LOP3.LUT R0, R0, 0x80000000, RZ, 0xc0, !PT ;  /* 0x8000000000007812 */ /* 0x000fd600078ec0ff */
[----:B------:R-:W-:Y:S05]  /*0600*/  @!P0 BRA `(.L_x_54) ;  /* 0x0000000000688947 */ /* 0x000fea0003800000 */
[CCC-:B------:R-:W-:Y:S01]  /*0610*/  FFMA.RZ R3, R10.reuse, R8.reuse, R7.reuse ;  /* 0x000000080a037223 */ /* 0x1c0fe2000000c007 */
[CCC-:B------:R-:W-:Y:S01]  /*0620*/  FFMA.RM R6, R10.reuse, R8.reuse, R7.reuse ;  /* 0x000000080a067223 */ /* 0x1c0fe20000004007 */
[C---:B------:R-:W-:Y:S02]  /*0630*/  ISETP.NE.AND P2, PT, R9.reuse, RZ, PT ;  /* 0x000000ff0900720c */ /* 0x040fe40003f45270 */
[----:B------:R-:W-:Y:S02]  /*0640*/  ISETP.NE.AND P1, PT, R9, RZ, PT ;  /* 0x000000ff0900720c */ /* 0x000fe40003f25270 */
[----:B------:R-:W-:Y:S01]  /*0650*/  LOP3.LUT R5, R3, 0x7fffff, RZ, 0xc0, !PT ;  /* 0x007fffff03057812 */ /* 0x000fe200078ec0ff */
[----:B------:R-:W-:Y:S01]  /*0660*/  FFMA.RP R3, R10, R8, R7 ;  /* 0x000000080a037223 */ /* 0x000fe20000008007 */
[----:B------:R-:W-:Y:S02]  /*0670*/  VIADD R8, R9, 0x20 ;  /* 0x0000002009087836 */ /* 0x000fe40000000000 */
[----:B------:R-:W-:Y:S01]  /*0680*/  LOP3.LUT R5, R5, 0x800000, RZ, 0xfc, !PT ;  /* 0x0080000005057812 */ /* 0x000fe200078efcff */
[----:B------:R-:W-:Y:S01]  /*0690*/  IMAD.MOV R7, RZ, RZ, -R9 ;  /* 0x000000ffff077224 */ /* 0x000fe200078e0a09 */
[----:B------:R-:W-:-:S02]  /*06a0*/  FSETP.NEU.FTZ.AND P0, PT, R3, R6, PT ;  /* 0x000000060300720b */ /* 0x000fc40003f1d000 */
[----:B------:R-:W-:Y:S02]  /*06b0*/  SHF.L.U32 R8, R5, R8, RZ ;  /* 0x0000000805087219 */ /* 0x000fe400000006ff */
[----:B------:R-:W-:Y:S02]  /*06c0*/  SEL R6, R7, RZ, P2 ;  /* 0x000000ff07067207 */ /* 0x000fe40001000000 */
[----:B------:R-:W-:Y:S02]  /*06d0*/  ISETP.NE.AND P1, PT, R8, RZ, P1 ;  /* 0x000000ff0800720c */ /* 0x000fe40000f25270 */
[----:B------:R-:W-:Y:S02]  /*06e0*/  SHF.R.U32.HI R6, RZ, R6, R5 ;  /* 0x00000006ff067219 */ /* 0x000fe40000011605 */
[----:B------:R-:W-:Y:S02]  /*06f0*/  PLOP3.LUT P0, PT, P0, P1, PT, 0xf8, 0x8f ;  /* 0x00000000008f781c */ /* 0x000fe40000703f70 */
[----:B------:R-:W-:-:S02]  /*0700*/  SHF.R.U32.HI R8, RZ, 0x1, R6 ;  /* 0x00000001ff087819 */ /* 0x000fc40000011606 */
[----:B------:R-:W-:-:S04]  /*0710*/  SEL R3, RZ, 0x1, !P0 ;  /* 0x00000001ff037807 */ /* 0x000fc80004000000 */
[----:B------:R-:W-:-:S04]  /*0720*/  LOP3.LUT R3, R3, 0x1, R8, 0xf8, !PT ;  /* 0x0000000103037812 */ /* 0x000fc800078ef808 */
[----:B------:R-:W-:-:S05]  /*0730*/  LOP3.LUT R3, R3, R6, RZ, 0xc0, !PT ;  /* 0x0000000603037212 */ /* 0x000fca00078ec0ff */
[----:B------:R-:W-:-:S05]  /*0740*/  IMAD.IADD R3, R8, 0x1, R3 ;  /* 0x0000000108037824 */ /* 0x000fca00078e0203 */
[----:B------:R-:W-:Y:S01]  /*0750*/  LOP3.LUT R0, R3, R0, RZ, 0xfc, !PT ;  /* 0x0000000003007212 */ /* 0x000fe200078efcff */
[----:B------:R-:W-:Y:S06]  /*0760*/  BRA `(.L_x_54) ;  /* 0x0000000000107947 */ /* 0x000fec0003800000 */
.L_x_53:
[----:B------:R-:W-:-:S04]  /*0770*/  LOP3.LUT R0, R0, 0x80000000, RZ, 0xc0, !PT ;  /* 0x8000000000007812 */ /* 0x000fc800078ec0ff */
[----:B------:R-:W-:Y:S01]  /*0780*/  LOP3.LUT R0, R0, 0x7f800000, RZ, 0xfc, !PT ;  /* 0x7f80000000007812 */ /* 0x000fe200078efcff */
[----:B------:R-:W-:Y:S06]  /*0790*/  BRA `(.L_x_54) ;  /* 0x0000000000047947 */ /* 0x000fec0003800000 */
.L_x_52:
[----:B------:R-:W-:-:S07]  /*07a0*/  IMAD R0, R6, 0x800000, R0 ;  /* 0x0080000006007824 */ /* 0x000fce00078e0200 */
.L_x_54:
[----:B------:R-:W-:Y:S05]  /*07b0*/  BSYNC.RECONVERGENT B2 ;  /* 0x0000000000027941 */ /* 0x000fea0003800200 */
.L_x_51:
[----:B------:R-:W-:Y:S05]  /*07c0*/  BRA `(.L_x_55) ;  /* 0x0000000000207947 */ /* 0x000fea0003800000 */
.L_x_50:
[----:B------:R-:W-:-:S04]  /*07d0*/  LOP3.LUT R0, R8, 0x80000000, R7, 0x48, !PT ;  /* 0x8000000008007812 */ /* 0x000fc800078e4807 */
[----:B------:R-:W-:Y:S01]  /*07e0*/  LOP3.LUT R0, R0, 0x7f800000, RZ, 0xfc, !PT ;  /* 0x7f80000000007812 */ /* 0x000fe200078efcff */
[----:B------:R-:W-:Y:S06]  /*07f0*/  BRA `(.L_x_55) ;  /* 0x0000000000147947 */ /* 0x000fec0003800000 */
.L_x_49:
[----:B------:R-:W-:Y:S01]  /*0800*/  LOP3.LUT R0, R8, 0x80000000, R7, 0x48, !PT ;  /* 0x8000000008007812 */ /* 0x000fe200078e4807 */
[----:B------:R-:W-:Y:S06]  /*0810*/  BRA `(.L_x_55) ;  /* 0x00000000000c7947 */ /* 0x000fec0003800000 */
.L_x_48:
[----:B------:R-:W0:Y:S01]  /*0820*/  MUFU.RSQ R0, -QNAN ;  /* 0xffc0000000007908 */ /* 0x000e220000001400 */
[----:B------:R-:W-:Y:S05]  /*0830*/  BRA `(.L_x_55) ;  /* 0x0000000000047947 */ /* 0x000fea0003800000 */
.L_x_47:
[----:B------:R-:W-:-:S07]  /*0840*/  FADD.FTZ R0, R0, R3 ;  /* 0x0000000300007221 */ /* 0x000fce0000010000 */
.L_x_55:
[----:B------:R-:W-:Y:S05]  /*0850*/  BSYNC.RECONVERGENT B1 ;  /* 0x0000000000017941 */ /* 0x000fea0003800200 */
.L_x_45:
[----:B------:R-:W-:-:S04]  /*0860*/  IMAD.MOV.U32 R5, RZ, RZ, 0x0 ;  /* 0x00000000ff057424 */ /* 0x000fc800078e00ff */
[----:B0-----:R-:W-:Y:S05]  /*0870*/  RET.REL.NODEC R4 `(_Z10div_kernelPKfS0_Pfi) ;  /* 0xfffffff404e07950 */ /* 0x001fea0003c3ffff */
.L_x_56:
        /* <DEDUP_REMOVED lines=16> */
.L_x_60:


//--------------------- .text._Z10mul_kernelPKfS0_Pfi --------------------------
	.section	.text._Z10mul_kernelPKfS0_Pfi,"ax",@progbits
	.align	128
        .global         _Z10mul_kernelPKfS0_Pfi
        .type           _Z10mul_kernelPKfS0_Pfi,@function
        .size           _Z10mul_kernelPKfS0_Pfi,(.L_x_67 - _Z10mul_kernelPKfS0_Pfi)
        .other          _Z10mul_kernelPKfS0_Pfi,@"STO_CUDA_ENTRY STV_DEFAULT"
_Z10mul_kernelPKfS0_Pfi:
.text._Z10mul_kernelPKfS0_Pfi:
        /* <DEDUP_REMOVED lines=10> */
[----:B------:R-:W2:Y:S08]  /*00a0*/  LDC.64 R4, c[0x0][0x388] ;  /* 0x0000e200ff047b82 */ /* 0x000eb00000000a00 */
[----:B------:R-:W3:Y:S01]  /*00b0*/  LDC.64 R6, c[0x0][0x390] ;  /* 0x0000e400ff067b82 */ /* 0x000ee20000000a00 */
[----:B0-----:R-:W-:-:S06]  /*00c0*/  IMAD.WIDE R2, R9, 0x4, R2 ;  /* 0x0000000409027825 */ /* 0x001fcc00078e0202 */
[----:B-1----:R-:W4:Y:S01]  /*00d0*/  LDG.E R2, desc[UR4][R2.64] ;  /* 0x0000000402027981 */ /* 0x002f22000c1e1900 */
[----:B--2---:R-:W-:-:S06]  /*00e0*/  IMAD.WIDE R4, R9, 0x4, R4 ;  /* 0x0000000409047825 */ /* 0x004fcc00078e0204 */
[----:B------:R-:W4:Y:S01]  /*00f0*/  LDG.E R5, desc[UR4][R4.64] ;  /* 0x0000000404057981 */ /* 0x000f22000c1e1900 */
[----:B---3--:R-:W-:-:S04]  /*0100*/  IMAD.WIDE R6, R9, 0x4, R6 ;  /* 0x0000000409067825 */ /* 0x008fc800078e0206 */
[----:B----4-:R-:W-:-:S05]  /*0110*/  FMUL R9, R2, R5 ;  /* 0x0000000502097220 */ /* 0x010fca0000400000 */
[----:B------:R-:W-:Y:S01]  /*0120*/  STG.E desc[UR4][R6.64], R9 ;  /* 0x0000000906007986 */ /* 0x000fe2000c101904 */
[----:B------:R-:W-:Y:S05]  /*0130*/  EXIT ;  /* 0x000000000000794d */ /* 0x000fea0003800000 */
.L_x_57:
        /* <DEDUP_REMOVED lines=12> */
.L_x_67:


//--------------------- .text._Z10sub_kernelPKfS0_Pfi --------------------------
	.section	.text._Z10sub_kernelPKfS0_Pfi,"ax",@progbits
	.align	128
        .global         _Z10sub_kernelPKfS0_Pfi
        .type           _Z10sub_kernelPKfS0_Pfi,@function
        .size           _Z10sub_kernelPKfS0_Pfi,(.L_x_68 - _Z10sub_kernelPKfS0_Pfi)
        .other          _Z10sub_kernelPKfS0_Pfi,@"STO_CUDA_ENTRY STV_DEFAULT"
_Z10sub_kernelPKfS0_Pfi:
.text._Z10sub_kernelPKfS0_Pfi:
        /* <DEDUP_REMOVED lines=17> */
[----:B----4-:R-:W-:-:S05]  /*0110*/  FADD R9, R2, -R5 ;  /* 0x8000000502097221 */ /* 0x010fca0000000000 */
[----:B------:R-:W-:Y:S01]  /*0120*/  STG.E desc[UR4][R6.64], R9 ;  /* 0x0000000906007986 */ /* 0x000fe2000c101904 */
[----:B------:R-:W-:Y:S05]  /*0130*/  EXIT ;  /* 0x000000000000794d */ /* 0x000fea0003800000 */
.L_x_58:
        /* <DEDUP_REMOVED lines=12> */
.L_x_68:


//--------------------- .text._Z10add_kernelPKfS0_Pfi --------------------------
	.section	.text._Z10add_kernelPKfS0_Pfi,"ax",@progbits
	.align	128
        .global         _Z10add_kernelPKfS0_Pfi
        .type           _Z10add_kernelPKfS0_Pfi,@function
        .size           _Z10add_kernelPKfS0_Pfi,(.L_x_69 - _Z10add_kernelPKfS0_Pfi)
        .other          _Z10add_kernelPKfS0_Pfi,@"STO_CUDA_ENTRY STV_DEFAULT"
_Z10add_kernelPKfS0_Pfi:
.text._Z10add_kernelPKfS0_Pfi:
        /* <DEDUP_REMOVED lines=17> */
[----:B----4-:R-:W-:-:S05]  /*0110*/  FADD R9, R2, R5 ;  /* 0x0000000502097221 */ /* 0x010fca0000000000 */
[----:B------:R-:W-:Y:S01]  /*0120*/  STG.E desc[UR4][R6.64], R9 ;  /* 0x0000000906007986 */ /* 0x000fe2000c101904 */
[----:B------:R-:W-:Y:S05]  /*0130*/  EXIT ;  /* 0x000000000000794d */ /* 0x000fea0003800000 */
.L_x_59:
        /* <DEDUP_REMOVED lines=12> */
.L_x_69:


//--------------------- .nv.shared.reserved.0     --------------------------
	.section	.nv.shared.reserved.0,"aw",@nobits
	.weak		__nv_reservedSMEM_offset_0_alias
	.size		__nv_reservedSMEM_offset_0_alias, 0, 64
	.other		__nv_reservedSMEM_offset_0_alias,@"STO_CUDA_RESERVED_SHARED STV_DEFAULT"
__nv_reservedSMEM_offset_0_alias:
	.zero		0
	.zero		64


//--------------------- .nv.constant0._Z23matmul_deep_cuda_kernelPKfS0_Pfiiiiiiii --------------------------
	.section	.nv.constant0._Z23matmul_deep_cuda_kernelPKfS0_Pfiiiiiiii,"a",@progbits
	.sectionflags	@""
	.align	4
.nv.constant0._Z23matmul_deep_cuda_kernelPKfS0_Pfiiiiiiii:
	.zero		952


//--------------------- .nv.constant0._Z18matmul_cuda_kernelPKfS0_Pfiii --------------------------
	.section	.nv.constant0._Z18matmul_cuda_kernelPKfS0_Pfiii,"a",@progbits
	.sectionflags	@""
	.align	4
.nv.constant0._Z18matmul_cuda_kernelPKfS0_Pfiii:
	.zero		932


//--------------------- .nv.constant0._Z21compare_arrays_kernelPKfS0_Pffi --------------------------
	.section	.nv.constant0._Z21compare_arrays_kernelPKfS0_Pffi,"a",@progbits
	.sectionflags	@""
	.align	4
.nv.constant0._Z21compare_arrays_kernelPKfS0_Pffi:
	.zero		928


//--------------------- .nv.constant0._Z16pow_const_kernelPKffPfi --------------------------
	.section	.nv.constant0._Z16pow_const_kernelPKffPfi,"a",@progbits
	.sectionflags	@""
	.align	4
.nv.constant0._Z16pow_const_kernelPKffPfi:
	.zero		924


//--------------------- .nv.constant0._Z10pow_kernelPKfS0_Pfi --------------------------
	.section	.nv.constant0._Z10pow_kernelPKfS0_Pfi,"a",@progbits
	.sectionflags	@""
	.align	4
.nv.constant0._Z10pow_kernelPKfS0_Pfi:
	.zero		924


//--------------------- .nv.constant0._Z10div_kernelPKfS0_Pfi --------------------------
	.section	.nv.constant0._Z10div_kernelPKfS0_Pfi,"a",@progbits
	.sectionflags	@""
	.align	4
.nv.constant0._Z10div_kernelPKfS0_Pfi:
	.zero		924


//--------------------- .nv.constant0._Z10mul_kernelPKfS0_Pfi --------------------------
	.section	.nv.constant0._Z10mul_kernelPKfS0_Pfi,"a",@progbits
	.sectionflags	@""
	.align	4
.nv.constant0._Z10mul_kernelPKfS0_Pfi:
	.zero		924


//--------------------- .nv.constant0._Z10sub_kernelPKfS0_Pfi --------------------------
	.section	.nv.constant0._Z10sub_kernelPKfS0_Pfi,"a",@progbits
	.sectionflags	@""
	.align	4
.nv.constant0._Z10sub_kernelPKfS0_Pfi:
	.zero		924


//--------------------- .nv.constant0._Z10add_kernelPKfS0_Pfi --------------------------
	.section	.nv.constant0._Z10add_kernelPKfS0_Pfi,"a",@progbits
	.sectionflags	@""
	.align	4
.nv.constant0._Z10add_kernelPKfS0_Pfi:
	.zero		924


//--------------------- SYMBOLS --------------------------

	.type		.nv.reservedSmem.offset0,@object
	.size		.nv.reservedSmem.offset0,0x4
